def gluon_tcgen05(
    a_ptr,
    b_ptr,
    c_ptr,
    M,
    N,
    K,
    stride_am,
    stride_bk,
    stride_cm,
    BLOCK_M: gl.constexpr,
    BLOCK_N: gl.constexpr,
    BLOCK_K: gl.constexpr,
    DTYPE: gl.constexpr,
    A_LAYOUT: gl.constexpr,
    B_LAYOUT: gl.constexpr,
    C_LAYOUT: gl.constexpr,
    B_SHAPE: gl.constexpr,
    TMEM_LAYOUT: gl.constexpr,
    TMEM_REG: gl.constexpr,
    TRANS_B: gl.constexpr,
    NUM_BUFFERS: gl.constexpr,
):
    a_desc = tma.make_tensor_descriptor(
        a_ptr, [M, K], [stride_am, 1], [BLOCK_M, BLOCK_K], A_LAYOUT
    )
    b_desc = tma.make_tensor_descriptor(
        b_ptr,
        [N, K] if TRANS_B else [K, N],
        [stride_bk, 1],
        B_SHAPE,
        B_LAYOUT,
    )
    c_desc = tma.make_tensor_descriptor(
        c_ptr, [M, N], [stride_cm, 1], [BLOCK_M, BLOCK_N], C_LAYOUT
    )

    a_bufs = gl.allocate_shared_memory(
        DTYPE, [NUM_BUFFERS, BLOCK_M, BLOCK_K], A_LAYOUT
    )
    b_bufs = gl.allocate_shared_memory(DTYPE, [NUM_BUFFERS] + B_SHAPE, B_LAYOUT)

    pid_m = gl.program_id(0)
    pid_n = gl.program_id(1)
    off_m = pid_m * BLOCK_M
    off_n = pid_n * BLOCK_N

    tma_bars = gl.allocate_shared_memory(
        gl.int64, [NUM_BUFFERS, 1], mbarrier.MBarrierLayout()
    )
    mma_bars = gl.allocate_shared_memory(
        gl.int64, [NUM_BUFFERS, 1], mbarrier.MBarrierLayout()
    )
    for i in gl.static_range(NUM_BUFFERS):
        mbarrier.init(tma_bars.index(i), count=1)
        mbarrier.init(mma_bars.index(i), count=1)

    acc_tmem = allocate_tensor_memory(gl.float32, [BLOCK_M, BLOCK_N], TMEM_LAYOUT)
    idx = 0
    phase = 0
    use_acc = False
    for k in range(0, K, BLOCK_K):
        a = a_bufs.index(idx)
        b = b_bufs.index(idx)
        tma_bar = tma_bars.index(idx)
        mma_bar = mma_bars.index(idx)
        mbarrier.expect(
            tma_bar, a_desc.block_type.nbytes + b_desc.block_type.nbytes
        )
        tma.async_copy_global_to_shared(a_desc, [off_m, k], tma_bar, a)
        tma.async_copy_global_to_shared(
            b_desc, [off_n, k] if TRANS_B else [k, off_n], tma_bar, b
        )
        mbarrier.wait(tma_bar, phase=phase)

        if TRANS_B:
            b = b.permute((1, 0))
        tcgen05_mma(a, b, acc_tmem, use_acc=use_acc)
        tcgen05_commit(mma_bar)
        mbarrier.wait(mma_bar, phase=phase)
        use_acc = True

        idx += 1
        if idx == NUM_BUFFERS:
            idx = 0
            phase ^= 1

    for i in gl.static_range(NUM_BUFFERS):
        mbarrier.invalidate(tma_bars.index(i))
        mbarrier.invalidate(mma_bars.index(i))

    acc = acc_tmem.load(TMEM_REG)
    c_smem = gl.allocate_shared_memory(DTYPE, [BLOCK_M, BLOCK_N], C_LAYOUT)
    c_smem.store(acc.to(DTYPE))
    fence_async_shared()
    tma.async_copy_shared_to_global(c_desc, [off_m, off_n], c_smem)
    tma.store_wait(pendings=0)

# config = {"BLOCK_K": 128, "BLOCK_M": 128, "BLOCK_N": 256, "arch": "sm_100", "dtype": "fp16", "num_buffers": 2, "num_warps": 8, "trans_b": 0}
# arch = sm_100


// ===== COMPILED SASS (sm_100a) =====

	.target	sm_100a

	.elftype	@"ET_EXEC"


//--------------------- .note.nv.tkinfo           --------------------------
	.section	.note.nv.tkinfo,"",@"SHT_NOTE"
	.sectionflags	@"SHF_NOTE_NV_TKINFO"
	.tkinfo
        /*0018*/ 	.word	0x00000081
        /*0030*/ 	.string	""
        /*0030*/ 	.string	"ptxas-blackwell"
        /*0030*/ 	.string	"Cuda compilation tools, release 12.9, V12.9.86"
        /*0030*/ 	.string	"Build cuda_12.9.r12.9/compiler.36037853_0"
        /*0030*/ 	.string	"-v  -suppress-debug-info  -lineinfo  -arch sm_100a "



//--------------------- .note.nv.cuver            --------------------------
	.section	.note.nv.cuver,"",@"SHT_NOTE"
	.sectionflags	@"SHF_NOTE_NV_CUVER"
        /*0018*/ 	.short	0x0001
        /*001a*/ 	.short	0x0064
        /*001c*/ 	.short	0x0001
        /*001e*/ 	.short	0x0000
        /*0020*/ 	.short	0x0001
        /*0022*/ 	.short	0x0000


//--------------------- .nv.info                  --------------------------
	.section	.nv.info,"",@"SHT_CUDA_INFO"
	.align	4


	//----- nvinfo : EIATTR_REGCOUNT
	.align		4
        /*0000*/ 	.byte	0x04, 0x2f
        /*0002*/ 	.short	(.L_4 - .L_3)
	.align		4
.L_3:
        /*0004*/ 	.word	index@(gluon_tcgen05)
        /*0008*/ 	.word	0x00000087


	//----- nvinfo : EIATTR_FRAME_SIZE
	.align		4
.L_4:
        /*000c*/ 	.byte	0x04, 0x11
        /*000e*/ 	.short	(.L_6 - .L_5)
	.align		4
.L_5:
        /*0010*/ 	.word	index@($__internal_2_$__cuda_sm10x_tcgen05_guardrail_trap_unallocated_columns_being_dealloced)
        /*0014*/ 	.word	0x00000000


	//----- nvinfo : EIATTR_FRAME_SIZE
	.align		4
.L_6:
        /*0018*/ 	.byte	0x04, 0x11
        /*001a*/ 	.short	(.L_8 - .L_7)
	.align		4
.L_7:
        /*001c*/ 	.word	index@($__internal_1_$__cuda_sm10x_tcgen05_guardrail_trap_phase_invalid_during_alloc)
        /*0020*/ 	.word	0x00000000


	//----- nvinfo : EIATTR_FRAME_SIZE
	.align		4
.L_8:
        /*0024*/ 	.byte	0x04, 0x11
        /*0026*/ 	.short	(.L_10 - .L_9)
	.align		4
.L_9:
        /*0028*/ 	.word	index@($__internal_0_$__cuda_sm10x_tcgen05_guardrail_trap_col_being_dealloced_not_returned_by_alloc)
        /*002c*/ 	.word	0x00000000


	//----- nvinfo : EIATTR_FRAME_SIZE
	.align		4
.L_10:
        /*0030*/ 	.byte	0x04, 0x11
        /*0032*/ 	.short	(.L_12 - .L_11)
	.align		4
.L_11:
        /*0034*/ 	.word	index@(gluon_tcgen05)
        /*0038*/ 	.word	0x00000000


	//----- nvinfo : EIATTR_MIN_STACK_SIZE
	.align		4
.L_12:
        /*003c*/ 	.byte	0x04, 0x12
        /*003e*/ 	.short	(.L_14 - .L_13)
	.align		4
.L_13:
        /*0040*/ 	.word	index@(gluon_tcgen05)
        /*0044*/ 	.word	0x00000000
.L_14:


//--------------------- .nv.info.gluon_tcgen05    --------------------------
	.section	.nv.info.gluon_tcgen05,"",@"SHT_CUDA_INFO"
	.sectionflags	@""
	.align	4


	//----- nvinfo : EIATTR_CUDA_API_VERSION
	.align		4
        /*0000*/ 	.byte	0x04, 0x37
        /*0002*/ 	.short	(.L_16 - .L_15)
.L_15:
        /*0004*/ 	.word	0x00000081


	//----- nvinfo : EIATTR_KPARAM_INFO
	.align		4
.L_16:
        /*0008*/ 	.byte	0x04, 0x17
        /*000a*/ 	.short	(.L_18 - .L_17)
.L_17:
        /*000c*/ 	.word	0x00000000
        /*0010*/ 	.short	0x000a
        /*0012*/ 	.short	0x0048
        /*0014*/ 	.byte	0x00, 0xf4, 0x21, 0x00


	//----- nvinfo : EIATTR_KPARAM_INFO
	.align		4
.L_18:
        /*0018*/ 	.byte	0x04, 0x17
        /*001a*/ 	.short	(.L_20 - .L_19)
.L_19:
        /*001c*/ 	.word	0x00000000
        /*0020*/ 	.short	0x0009
        /*0022*/ 	.short	0x0040
        /*0024*/ 	.byte	0x00, 0xf4, 0x21, 0x00


	//----- nvinfo : EIATTR_KPARAM_INFO
	.align		4
.L_20:
        /*0028*/ 	.byte	0x04, 0x17
        /*002a*/ 	.short	(.L_22 - .L_21)
.L_21:
        /*002c*/ 	.word	0x00000000
        /*0030*/ 	.short	0x0008
        /*0032*/ 	.short	0x0038
        /*0034*/ 	.byte	0x00, 0xf0, 0x21, 0x00


	//----- nvinfo : EIATTR_KPARAM_INFO
	.align		4
.L_22:
        /*0038*/ 	.byte	0x04, 0x17
        /*003a*/ 	.short	(.L_24 - .L_23)
.L_23:
        /*003c*/ 	.word	0x00000000
        /*0040*/ 	.short	0x0007
        /*0042*/ 	.short	0x0030
        /*0044*/ 	.byte	0x00, 0xf0, 0x21, 0x00


	//----- nvinfo : EIATTR_KPARAM_INFO
	.align		4
.L_24:
        /*0048*/ 	.byte	0x04, 0x17
        /*004a*/ 	.short	(.L_26 - .L_25)
.L_25:
        /*004c*/ 	.word	0x00000000
        /*0050*/ 	.short	0x0006
        /*0052*/ 	.short	0x0028
        /*0054*/ 	.byte	0x00, 0xf0, 0x21, 0x00


	//----- nvinfo : EIATTR_KPARAM_INFO
	.align		4
.L_26:
        /*0058*/ 	.byte	0x04, 0x17
        /*005a*/ 	.short	(.L_28 - .L_27)
.L_27:
        /*005c*/ 	.word	0x00000000
        /*0060*/ 	.short	0x0005
        /*0062*/ 	.short	0x0020
        /*0064*/ 	.byte	0x00, 0xf0, 0x11, 0x00


	//----- nvinfo : EIATTR_KPARAM_INFO
	.align		4
.L_28:
        /*0068*/ 	.byte	0x04, 0x17
        /*006a*/ 	.short	(.L_30 - .L_29)
.L_29:
        /*006c*/ 	.word	0x00000000
        /*0070*/ 	.short	0x0004
        /*0072*/ 	.short	0x001c
        /*0074*/ 	.byte	0x00, 0xf0, 0x11, 0x00


	//----- nvinfo : EIATTR_KPARAM_INFO
	.align		4
.L_30:
        /*0078*/ 	.byte	0x04, 0x17
        /*007a*/ 	.short	(.L_32 - .L_31)
.L_31:
        /*007c*/ 	.word	0x00000000
        /*0080*/ 	.short	0x0003
        /*0082*/ 	.short	0x0018
        /*0084*/ 	.byte	0x00, 0xf0, 0x11, 0x00


	//----- nvinfo : EIATTR_KPARAM_INFO
	.align		4
.L_32:
        /*0088*/ 	.byte	0x04, 0x17
        /*008a*/ 	.short	(.L_34 - .L_33)
.L_33:
        /*008c*/ 	.word	0x00000000
        /*0090*/ 	.short	0x0002
        /*0092*/ 	.short	0x0010
        /*0094*/ 	.byte	0x00, 0xf4, 0x21, 0x00


	//----- nvinfo : EIATTR_KPARAM_INFO
	.align		4
.L_34:
        /*0098*/ 	.byte	0x04, 0x17
        /*009a*/ 	.short	(.L_36 - .L_35)
.L_35:
        /*009c*/ 	.word	0x00000000
        /*00a0*/ 	.short	0x0001
        /*00a2*/ 	.short	0x0008
        /*00a4*/ 	.byte	0x00, 0xf4, 0x21, 0x00


	//----- nvinfo : EIATTR_KPARAM_INFO
	.align		4
.L_36:
        /*00a8*/ 	.byte	0x04, 0x17
        /*00aa*/ 	.short	(.L_38 - .L_37)
.L_37:
        /*00ac*/ 	.word	0x00000000
        /*00b0*/ 	.short	0x0000
        /*00b2*/ 	.short	0x0000
        /*00b4*/ 	.byte	0x00, 0xf4, 0x21, 0x00


	//----- nvinfo : EIATTR_AT_ENTRY_FRAGMENTS
	.align		4
.L_38:
        /*00b8*/ 	.byte	0x04, 0x4f
        /*00ba*/ 	.short	(.L_40 - .L_39)


	//   ....[0]....
.L_39:
        /*00bc*/ 	.word	0x00000004


	//----- nvinfo : EIATTR_RESERVED_SMEM_USED
	.align		4
.L_40:
        /*00c0*/ 	.byte	0x01, 0x41
	.zero		2


	//----- nvinfo : EIATTR_SPARSE_MMA_MASK
	.align		4
        /*00c4*/ 	.byte	0x03, 0x50
        /*00c6*/ 	.short	0x0000


	//----- nvinfo : EIATTR_TCGEN05_1CTA_USED
	.align		4
        /*00c8*/ 	.byte	0x01, 0x51
	.zero		2


	//----- nvinfo : EIATTR_MAXREG_COUNT
	.align		4
        /*00cc*/ 	.byte	0x03, 0x1b
        /*00ce*/ 	.short	0x00ff


	//----- nvinfo : EIATTR_NUM_BARRIERS
	.align		4
        /*00d0*/ 	.byte	0x02, 0x4c
        /*00d2*/ 	.byte	0x01
	.zero		1


	//----- nvinfo : EIATTR_INT_WARP_WIDE_INSTR_OFFSETS
	.align		4
        /*00d4*/ 	.byte	0x04, 0x31
        /*00d6*/ 	.short	(.L_42 - .L_41)


	//   ....[0]....
.L_41:
        /*00d8*/ 	.word	0x00001730


	//   ....[1]....
        /*00dc*/ 	.word	0x00001750


	//   ....[2]....
        /*00e0*/ 	.word	0x000017d0


	//   ....[3]....
        /*00e4*/ 	.word	0x000019e0


	//   ....[4]....
        /*00e8*/ 	.word	0x00001a30


	//   ....[5]....
        /*00ec*/ 	.word	0x00001a50


	//   ....[6]....
        /*00f0*/ 	.word	0x00001a60


	//   ....[7]....
        /*00f4*/ 	.word	0x00001ea0


	//   ....[8]....
        /*00f8*/ 	.word	0x00001eb0


	//   ....[9]....
        /*00fc*/ 	.word	0x00002030


	//   ....[10]....
        /*0100*/ 	.word	0x00002080


	//   ....[11]....
        /*0104*/ 	.word	0x000020d0


	//   ....[12]....
        /*0108*/ 	.word	0x000020f0


	//   ....[13]....
        /*010c*/ 	.word	0x000025c0


	//   ....[14]....
        /*0110*/ 	.word	0x000025d0


	//   ....[15]....
        /*0114*/ 	.word	0x000028a0


	//   ....[16]....
        /*0118*/ 	.word	0x000028b0


	//   ....[17]....
        /*011c*/ 	.word	0x00003020


	//   ....[18]....
        /*0120*/ 	.word	0x00003070


	//----- nvinfo : EIATTR_COOP_GROUP_MASK_REGIDS
	.align		4
.L_42:
        /*0124*/ 	.byte	0x04, 0x29
        /*0126*/ 	.short	(.L_44 - .L_43)


	//   ....[0]....
.L_43:
        /*0128*/ 	.word	0xffffffff


	//   ....[1]....
        /*012c*/ 	.word	0xffffffff


	//   ....[2]....
        /*0130*/ 	.word	0xffffffff


	//   ....[3]....
        /*0134*/ 	.word	0xffffffff


	//   ....[4]....
        /*0138*/ 	.word	0xffffffff


	//   ....[5]....
        /*013c*/ 	.word	0xffffffff


	//   ....[6]....
        /*0140*/ 	.word	0xffffffff


	//   ....[7]....
        /*0144*/ 	.word	0xffffffff


	//   ....[8]....
        /*0148*/ 	.word	0xffffffff


	//   ....[9]....
        /*014c*/ 	.word	0xffffffff


	//----- nvinfo : EIATTR_COOP_GROUP_INSTR_OFFSETS
	.align		4
.L_44:
        /*0150*/ 	.byte	0x04, 0x28
        /*0152*/ 	.short	(.L_46 - .L_45)


	//   ....[0]....
.L_45:
        /*0154*/ 	.word	0x00000050


	//   ....[1]....
        /*0158*/ 	.word	0x00000310


	//   ....[2]....
        /*015c*/ 	.word	0x00000500


	//   ....[3]....
        /*0160*/ 	.word	0x000009c0


	//   ....[4]....
        /*0164*/ 	.word	0x00000b00


	//   ....[5]....
        /*0168*/ 	.word	0x00000fb0


	//   ....[6]....
        /*016c*/ 	.word	0x000010f0


	//   ....[7]....
        /*0170*/ 	.word	0x000015e0


	//   ....[8]....
        /*0174*/ 	.word	0x00002eb0


	//   ....[9]....
        /*0178*/ 	.word	0x00003120


	//----- nvinfo : EIATTR_VRC_CTA_INIT_COUNT
	.align		4
.L_46:
        /*017c*/ 	.byte	0x02, 0x4a
        /*017e*/ 	.byte	0x80
	.zero		1


	//----- nvinfo : EIATTR_MBARRIER_INSTR_OFFSETS
	.align		4
        /*0180*/ 	.byte	0x04, 0x39
        /*0182*/ 	.short	(.L_48 - .L_47)


	//   ....[0]....
.L_47:
        /*0184*/ 	.word	0x000017f0
        /*0188*/ 	.word	0x000000ff
        /*018c*/ 	.word	0x00030000
        /*0190*/ 	.short	0x0100
        /*0192*/ 	.byte	0x0a
	.zero		1


	//   ....[1]....
        /*0194*/ 	.word	0x00001820
        /*0198*/ 	.word	0x000000ff
        /*019c*/ 	.word	0x00030010
        /*01a0*/ 	.short	0x0100
        /*01a2*/ 	.byte	0x0a
	.zero		1


	//   ....[2]....
        /*01a4*/ 	.word	0x000018d0
        /*01a8*/ 	.word	0x000000ff
        /*01ac*/ 	.word	0x00030008
        /*01b0*/ 	.short	0x0100
        /*01b2*/ 	.byte	0x0a
	.zero		1


	//   ....[3]....
        /*01b4*/ 	.word	0x000018e0
        /*01b8*/ 	.word	0x000000ff
        /*01bc*/ 	.word	0x00030018
        /*01c0*/ 	.short	0x0100
        /*01c2*/ 	.byte	0x0a
	.zero		1


	//   ....[4]....
        /*01c4*/ 	.word	0x00001b00
        /*01c8*/ 	.word	0x000000ff
        /*01cc*/ 	.word	0x00030000
        /*01d0*/ 	.short	0x010a
        /*01d2*/ 	.byte	0x0a
	.zero		1


	//   ....[5]....
        /*01d4*/ 	.word	0x00001f00
        /*01d8*/ 	.word	0x000000ff
        /*01dc*/ 	.word	0x00030010
        /*01e0*/ 	.short	0x010a
        /*01e2*/ 	.byte	0x0a
	.zero		1


	//   ....[6]....
        /*01e4*/ 	.word	0x00002170
        /*01e8*/ 	.word	0x000000ff
        /*01ec*/ 	.word	0x00030000
        /*01f0*/ 	.short	0x010a
        /*01f2*/ 	.byte	0x25
	.zero		1


	//   ....[7]....
        /*01f4*/ 	.word	0x00002610
        /*01f8*/ 	.word	0x000000ff
        /*01fc*/ 	.word	0x00030010
        /*0200*/ 	.short	0x010a
        /*0202*/ 	.byte	0x25
	.zero		1


	//   ....[8]....
        /*0204*/ 	.word	0x000026e0
        /*0208*/ 	.word	0x000000ff
        /*020c*/ 	.word	0x00030000
        /*0210*/ 	.short	0x0108
        /*0212*/ 	.byte	0x0a
	.zero		1


	//   ....[9]....
        /*0214*/ 	.word	0x000026f0
        /*0218*/ 	.word	0x000000ff
        /*021c*/ 	.word	0x00030010
        /*0220*/ 	.short	0x0108
        /*0222*/ 	.byte	0x0a
	.zero		1


	//   ....[10]....
        /*0224*/ 	.word	0x00002740
        /*0228*/ 	.word	0x000000ff
        /*022c*/ 	.word	0x00030008
        /*0230*/ 	.short	0x0108
        /*0232*/ 	.byte	0x0a
	.zero		1


	//   ....[11]....
        /*0234*/ 	.word	0x00002750
        /*0238*/ 	.word	0x000000ff
        /*023c*/ 	.word	0x00030018
        /*0240*/ 	.short	0x0108
        /*0242*/ 	.byte	0x0a
	.zero		1


	//   ....[12]....
        /*0244*/ 	.word	0x00003140
        /*0248*/ 	.word	0x000000ff
        /*024c*/ 	.word	0x00030000
        /*0250*/ 	.short	0x010a
        /*0252*/ 	.byte	0x0a
	.zero		1


	//   ....[13]....
        /*0254*/ 	.word	0x00003170
        /*0258*/ 	.word	0x000000ff
        /*025c*/ 	.word	0x00030010
        /*0260*/ 	.short	0x010a
        /*0262*/ 	.byte	0x0a
	.zero		1


	//   ....[14]....
        /*0264*/ 	.word	0x000031a0
        /*0268*/ 	.word	0x000000ff
        /*026c*/ 	.word	0x00030000
        /*0270*/ 	.short	0x010a
        /*0272*/ 	.byte	0x25
	.zero		1


	//   ....[15]....
        /*0274*/ 	.word	0x000031d0
        /*0278*/ 	.word	0x000000ff
        /*027c*/ 	.word	0x00030010
        /*0280*/ 	.short	0x010a
        /*0282*/ 	.byte	0x25
	.zero		1


	//----- nvinfo : EIATTR_NUM_MBARRIERS
	.align		4
.L_48:
        /*0284*/ 	.byte	0x03, 0x38
        /*0286*/ 	.short	0x0004


	//----- nvinfo : EIATTR_EXIT_INSTR_OFFSETS
	.align		4
        /*0288*/ 	.byte	0x04, 0x1c
        /*028a*/ 	.short	(.L_50 - .L_49)


	//   ....[0]....
.L_49:
        /*028c*/ 	.word	0x00003130


	//----- nvinfo : EIATTR_REQNTID
	.align		4
.L_50:
        /*0290*/ 	.byte	0x04, 0x10
        /*0292*/ 	.short	(.L_52 - .L_51)
.L_51:
        /*0294*/ 	.word	0x00000100
        /*0298*/ 	.word	0x00000001
        /*029c*/ 	.word	0x00000001


	//----- nvinfo : EIATTR_CRS_STACK_SIZE
	.align		4
.L_52:
        /*02a0*/ 	.byte	0x04, 0x1e
        /*02a2*/ 	.short	(.L_54 - .L_53)
.L_53:
        /*02a4*/ 	.word	0x00000000


	//----- nvinfo : EIATTR_CBANK_PARAM_SIZE
	.align		4
.L_54:
        /*02a8*/ 	.byte	0x03, 0x19
        /*02aa*/ 	.short	0x0050


	//----- nvinfo : EIATTR_PARAM_CBANK
	.align		4
        /*02ac*/ 	.byte	0x04, 0x0a
        /*02ae*/ 	.short	(.L_56 - .L_55)
	.align		4
.L_55:
        /*02b0*/ 	.word	index@(.nv.constant0.gluon_tcgen05)
        /*02b4*/ 	.short	0x0380
        /*02b6*/ 	.short	0x0050


	//----- nvinfo : EIATTR_SW_WAR
	.align		4
.L_56:
        /*02b8*/ 	.byte	0x04, 0x36
        /*02ba*/ 	.short	(.L_58 - .L_57)
.L_57:
        /*02bc*/ 	.word	0x00000008
.L_58:


//--------------------- .nv.compat                --------------------------
	.section	.nv.compat,"",@"SHT_CUDA_COMPAT_INFO"
	.align	4
        /*0000*/ 	.byte	0x02, 0x02, 0x02, 0x00, 0x02, 0x05, 0x05, 0x00, 0x02, 0x03, 0x03, 0x00, 0x02, 0x06, 0x01, 0x00


//--------------------- .nv.callgraph             --------------------------
	.section	.nv.callgraph,"",@"SHT_CUDA_CALLGRAPH"
	.align	4
	.sectionentsize	8
	.align		4
        /*0000*/ 	.word	0x00000000
	.align		4
        /*0004*/ 	.word	0xffffffff
	.align		4
        /*0008*/ 	.word	0x00000000
	.align		4
        /*000c*/ 	.word	0xfffffffe
	.align		4
        /*0010*/ 	.word	0x00000000
	.align		4
        /*0014*/ 	.word	0xfffffffd
	.align		4
        /*0018*/ 	.word	0x00000000
	.align		4
        /*001c*/ 	.word	0xfffffffc


//--------------------- .text.gluon_tcgen05       --------------------------
	.section	.text.gluon_tcgen05,"ax",@progbits
	.align	128
        .global         gluon_tcgen05
        .type           gluon_tcgen05,@function
        .size           gluon_tcgen05,(.L_x_77 - gluon_tcgen05)
        .other          gluon_tcgen05,@"STO_CUDA_ENTRY STV_DEFAULT"
gluon_tcgen05:
.text.gluon_tcgen05:
[----:B------:R-:W1:Y:S01]  /*0000*/  LDC R1, c[0x0][0x37c] ;  /* 0x0000df00ff017b82 */ /* 0x000e620000000800 */
[----:B------:R-:W2:Y:S02]  /*0010*/  S2R R0, SR_TID.X ;  /* 0x0000000000007919 */ /* 0x000ea40000002100 */
[----:B--2---:R-:W-:-:S13]  /*0020*/  ISETP.GE.U32.AND P2, PT, R0, 0x20, PT ;  /* 0x000000200000780c */ /* 0x004fda0003f46070 */
[----:B------:R-:W-:Y:S05]  /*0030*/  @P2 BRA `(.L_x_0) ;  /* 0x0000000000b82947 */ /* 0x000fea0003800000 */
[----:B------:R-:W2:Y:S01]  /*0040*/  S2UR UR6, SR_CgaCtaId ;  /* 0x00000000000679c3 */ /* 0x000ea20000008800 */
[----:B------:R-:W-:Y:S01]  /*0050*/  NOP ;  /* 0x0000000000007918 */ /* 0x000fe20000000000 */
[----:B------:R-:W-:Y:S02]  /*0060*/  UMOV UR4, 0x40 ;  /* 0x0000004000047882 */ /* 0x000fe40000000000 */
[----:B--2---:R-:W-:-:S09]  /*0070*/  ULEA UR4, UR6, UR4, 0x18 ;  /* 0x0000000406047291 */ /* 0x004fd2000f8ec0ff */
[----:B------:R-:W2:Y:S01]  /*0080*/  LDS.U8 R2, [UR4] ;  /* 0x00000004ff027984 */ /* 0x000ea20008000000 */
[----:B------:R-:W-:Y:S02]  /*0090*/  UMOV UR4, 0x400 ;  /* 0x0000040000047882 */ /* 0x000fe40000000000 */
[----:B------:R-:W-:Y:S01]  /*00a0*/  ULEA UR4, UR6, UR4, 0x18 ;  /* 0x0000000406047291 */ /* 0x000fe2000f8ec0ff */
[----:B--2---:R-:W-:-:S13]  /*00b0*/  ISETP.NE.AND P0, PT, R2, RZ, PT ;  /* 0x000000ff0200720c */ /* 0x004fda0003f05270 */
[----:B------:R-:W-:Y:S05]  /*00c0*/  @P0 BRA `(.L_x_1) ;  /* 0x00000000007c0947 */ /* 0x000fea0003800000 */
[----:B------:R-:W-:-:S13]  /*00d0*/  ELECT P0, URZ, PT ;  /* 0x0000000000ff782f */ /* 0x000fda0003800000 */
[----:B------:R-:W-:Y:S05]  /*00e0*/  @!P0 BRA `(.L_x_2) ;  /* 0x0000000000848947 */ /* 0x000fea0003800000 */
[----:B------:R-:W-:Y:S01]  /*00f0*/  UMOV UR5, 0x8 ;  /* 0x0000000800057882 */ /* 0x000fe20000000000 */
[----:B------:R-:W-:Y:S02]  /*0100*/  IMAD.MOV.U32 R5, RZ, RZ, 0x1 ;  /* 0x00000001ff057424 */ /* 0x000fe400078e00ff */
[----:B------:R-:W-:Y:S02]  /*0110*/  IMAD.MOV.U32 R3, RZ, RZ, 0xff ;  /* 0x000000ffff037424 */ /* 0x000fe400078e00ff */
[----:B------:R-:W-:Y:S04]  /*0120*/  DEPBAR.LE SB2, 0x36 ;  /* 0x0000ad800000791a */ /* 0x000fe80000000000 */
[----:B------:R-:W2:Y:S02]  /*0130*/  UTCATOMSWS.FIND_AND_SET.ALIGN UP0, UR5, UR5 ;  /* 0x00000005000575e3 */ /* 0x000ea40008000800 */
[----:B--2---:R-:W-:-:S04]  /*0140*/  PLOP3.LUT P0, PT, PT, PT, UP0, 0x80, 0x8 ;  /* 0x000000000008781c */ /* 0x004fc80003f0f008 */
[----:B------:R-:W-:-:S04]  /*0150*/  SEL R2, RZ, 0xffffffff, !P0 ;  /* 0xffffffffff027807 */ /* 0x000fc80004000000 */
[----:B------:R-:W-:Y:S01]  /*0160*/  ISETP.NE.AND P0, PT, R2, RZ, PT ;  /* 0x000000ff0200720c */ /* 0x000fe20003f05270 */
[----:B------:R-:W-:-:S12]  /*0170*/  IMAD.U32 R2, RZ, RZ, UR5 ;  /* 0x00000005ff027e24 */ /* 0x000fd8000f8e00ff */
[----:B------:R-:W-:Y:S05]  /*0180*/  @P0 BRA `(.L_x_3) ;  /* 0x0000000000240947 */ /* 0x000fea0003800000 */
.L_x_4:
[----:B------:R-:W-:Y:S05]  /*0190*/  NANOSLEEP 0x64 ;  /* 0x000000640000795d */ /* 0x000fea0003800000 */
[----:B------:R-:W-:-:S05]  /*01a0*/  UMOV UR5, 0x8 ;  /* 0x0000000800057882 */ /* 0x000fca0000000000 */
[----:B------:R-:W-:Y:S04]  /*01b0*/  DEPBAR.LE SB2, 0x36 ;  /* 0x0000ad800000791a */ /* 0x000fe80000000000 */
[----:B------:R-:W2:Y:S02]  /*01c0*/  UTCATOMSWS.FIND_AND_SET.ALIGN UP0, UR5, UR5 ;  /* 0x00000005000575e3 */ /* 0x000ea40008000800 */
[----:B--2---:R-:W-:-:S04]  /*01d0*/  PLOP3.LUT P0, PT, PT, PT, UP0, 0x80, 0x8 ;  /* 0x000000000008781c */ /* 0x004fc80003f0f008 */
[----:B------:R-:W-:-:S04]  /*01e0*/  SEL R2, RZ, 0xffffffff, !P0 ;  /* 0xffffffffff027807 */ /* 0x000fc80004000000 */
[----:B------:R-:W-:Y:S01]  /*01f0*/  ISETP.NE.AND P0, PT, R2, RZ, PT ;  /* 0x000000ff0200720c */ /* 0x000fe20003f05270 */
[----:B------:R-:W-:-:S12]  /*0200*/  IMAD.U32 R2, RZ, RZ, UR5 ;  /* 0x00000005ff027e24 */ /* 0x000fd8000f8e00ff */
[----:B------:R-:W-:Y:S05]  /*0210*/  @!P0 BRA `(.L_x_4) ;  /* 0xfffffffc00dc8947 */ /* 0x000fea000383ffff */
.L_x_3:
[C---:B------:R-:W-:Y:S01]  /*0220*/  VIADD R4, R2.reuse, 0x10 ;  /* 0x0000001002047836 */ /* 0x040fe20000000000 */
[----:B------:R-:W-:Y:S01]  /*0230*/  UMOV UR5, 0x50 ;  /* 0x0000005000057882 */ /* 0x000fe20000000000 */
[----:B------:R-:W-:Y:S01]  /*0240*/  SHF.L.U32 R3, R3, R2, RZ ;  /* 0x0000000203037219 */ /* 0x000fe200000006ff */
[----:B------:R-:W-:Y:S01]  /*0250*/  ULEA UR5, UR6, UR5, 0x18 ;  /* 0x0000000506057291 */ /* 0x000fe2000f8ec0ff */
[----:B------:R-:W-:Y:S01]  /*0260*/  IMAD.SHL.U32 R2, R2, 0x20, RZ ;  /* 0x0000002002027824 */ /* 0x000fe200078e00ff */
[----:B------:R-:W-:-:S04]  /*0270*/  SHF.L.U32 R4, R5, R4, RZ ;  /* 0x0000000405047219 */ /* 0x000fc800000006ff */
[----:B------:R-:W-:-:S05]  /*0280*/  LOP3.LUT R3, R4, R3, RZ, 0xfc, !PT ;  /* 0x0000000304037212 */ /* 0x000fca00078efcff */
[----:B------:R2:W-:Y:S04]  /*0290*/  ATOMS.OR RZ, [UR5], R3 ;  /* 0x00000003ffff798c */ /* 0x0005e8000b000005 */
[----:B------:R2:W-:Y:S01]  /*02a0*/  STS [UR4], R2 ;  /* 0x00000002ff007988 */ /* 0x0005e20008000804 */
[----:B------:R-:W-:Y:S05]  /*02b0*/  BRA `(.L_x_2) ;  /* 0x0000000000107947 */ /* 0x000fea0003800000 */
.L_x_1:
[----:B------:R-:W-:Y:S01]  /*02c0*/  IMAD.MOV.U32 R3, RZ, RZ, -0x1 ;  /* 0xffffffffff037424 */ /* 0x000fe200078e00ff */
[----:B------:R-:W-:-:S04]  /*02d0*/  MOV R2, 0x300 ;  /* 0x0000030000027802 */ /* 0x000fc80000000f00 */
[----:B------:R2:W-:Y:S03]  /*02e0*/  STS [UR4], R3 ;  /* 0x00000003ff007988 */ /* 0x0005e60008000804 */
[----:B-12---:R-:W-:Y:S05]  /*02f0*/  CALL.REL.NOINC `($__internal_1_$__cuda_sm10x_tcgen05_guardrail_trap_phase_invalid_during_alloc) ;  /* 0x0000002c00cc7944 */ /* 0x006fea0003c00000 */
.L_x_2:
[----:B------:R-:W-:Y:S05]  /*0300*/  WARPSYNC.ALL ;  /* 0x0000000000007948 */ /* 0x000fea0003800000 */
[----:B------:R-:W-:Y:S01]  /*0310*/  NOP ;  /* 0x0000000000007918 */ /* 0x000fe20000000000 */
.L_x_0:
[----:B------:R-:W3:Y:S08]  /*0320*/  S2UR UR4, SR_CgaCtaId ;  /* 0x00000000000479c3 */ /* 0x000ef00000008800 */
[----:B------:R-:W-:Y:S01]  /*0330*/  BAR.SYNC.DEFER_BLOCKING 0x0 ;  /* 0x0000000000007b1d */ /* 0x000fe20000010000 */
[----:B------:R-:W-:-:S05]  /*0340*/  LOP3.LUT R132, R0, 0xff, RZ, 0xc0, !PT ;  /* 0x000000ff00847812 */ /* 0x000fca00078ec0ff */
[----:B------:R-:W-:Y:S02]  /*0350*/  UMOV UR10, 0x400 ;  /* 0x00000400000a7882 */ /* 0x000fe40000000000 */
[----:B------:R-:W4:Y:S08]  /*0360*/  LDC R4, c[0x0][0x398] ;  /* 0x0000e600ff047b82 */ /* 0x000f300000000800 */
[----:B------:R-:W5:Y:S01]  /*0370*/  LDC R12, c[0x0][0x3a0] ;  /* 0x0000e800ff0c7b82 */ /* 0x000f620000000800 */
[----:B---3--:R-:W-:-:S07]  /*0380*/  ULEA UR10, UR4, UR10, 0x18 ;  /* 0x0000000a040a7291 */ /* 0x008fce000f8ec0ff */
[----:B------:R-:W3:Y:S02]  /*0390*/  S2UR UR14, SR_CTAID.Y ;  /* 0x00000000000e79c3 */ /* 0x000ee40000002600 */
[----:B--2---:R-:W2:Y:S06]  /*03a0*/  LDS R3, [UR10] ;  /* 0x0000000aff037984 */ /* 0x004eac0008000800 */
[----:B------:R-:W-:Y:S06]  /*03b0*/  BAR.SYNC.DEFER_BLOCKING 0x0 ;  /* 0x0000000000007b1d */ /* 0x000fec0000010000 */
[----:B------:R-:W-:Y:S05]  /*03c0*/  @P2 BRA `(.L_x_5) ;  /* 0x0000000000182947 */ /* 0x000fea0003800000 */
[----:B------:R-:W-:Y:S01]  /*03d0*/  ELECT P0, URZ, PT ;  /* 0x0000000000ff782f */ /* 0x000fe20003800000 */
[----:B------:R-:W-:Y:S01]  /*03e0*/  IMAD.MOV.U32 R2, RZ, RZ, 0x1 ;  /* 0x00000001ff027424 */ /* 0x000fe200078e00ff */
[----:B------:R-:W-:Y:S01]  /*03f0*/  UMOV UR5, 0x40 ;  /* 0x0000004000057882 */ /* 0x000fe20000000000 */
[----:B------:R-:W-:Y:S01]  /*0400*/  UVIRTCOUNT.DEALLOC.SMPOOL 0x80 ;  /* 0x000000800000784c */ /* 0x000fe20000000000 */
[----:B------:R-:W-:-:S09]  /*0410*/  ULEA UR5, UR4, UR5, 0x18 ;  /* 0x0000000504057291 */ /* 0x000fd2000f8ec0ff */
[----:B------:R5:W-:Y:S03]  /*0420*/  @P0 STS.U8 [UR5], R2 ;  /* 0x00000002ff000988 */ /* 0x000be60008000005 */
.L_x_5:
[----:B------:R-:W5:Y:S01]  /*0430*/  S2UR UR4, SR_CTAID.Z ;  /* 0x00000000000479c3 */ /* 0x000f620000002700 */
[----:B------:R-:W4:Y:S01]  /*0440*/  LDCU UR5, c[0x0][0x370] ;  /* 0x00006e00ff0577ac */ /* 0x000f220008000800 */
[----:B------:R-:W-:Y:S01]  /*0450*/  ISETP.GE.U32.AND P0, PT, R132, 0x20, PT ;  /* 0x000000208400780c */ /* 0x000fe20003f06070 */
[----:B----4-:R-:W-:Y:S01]  /*0460*/  VIADD R4, R4, 0xffffffff ;  /* 0xffffffff04047836 */ /* 0x010fe20000000000 */
[C---:B------:R-:W-:Y:S01]  /*0470*/  ISETP.NE.U32.AND P3, PT, R132.reuse, RZ, PT ;  /* 0x000000ff8400720c */ /* 0x040fe20003f65070 */
[----:B------:R-:W5:Y:S01]  /*0480*/  LDCU UR6, c[0x0][0x374] ;  /* 0x00006e80ff0677ac */ /* 0x000f620008000800 */
[----:B------:R-:W-:Y:S01]  /*0490*/  LEA R10, R132, UR10, 0x2 ;  /* 0x0000000a840a7c11 */ /* 0x000fe2000f8e10ff */
[----:B-----5:R-:W-:Y:S01]  /*04a0*/  VIADD R11, R12, 0xffffffff ;  /* 0xffffffff0c0b7836 */ /* 0x020fe20000000000 */
[----:B------:R-:W4:Y:S01]  /*04b0*/  S2UR UR16, SR_CTAID.X ;  /* 0x00000000001079c3 */ /* 0x000f220000002500 */
[----:B------:R-:W5:Y:S01]  /*04c0*/  LDCU.64 UR12, c[0x0][0x3c0] ;  /* 0x00007800ff0c77ac */ /* 0x000f620008000a00 */
[----:B--2---:R-:W-:Y:S01]  /*04d0*/  R2UR UR11, R3 ;  /* 0x00000000030b72ca */ /* 0x004fe200000e0000 */
[----:B------:R-:W-:Y:S04]  /*04e0*/  BSSY.RECONVERGENT B0, `(.L_x_6) ;  /* 0x0000011000007945 */ /* 0x000fe80003800200 */
[----:B------:R2:W-:Y:S01]  /*04f0*/  @!P0 STS [R10], RZ ;  /* 0x000000ff0a008388 */ /* 0x0005e20000000800 */
[----:B------:R-:W-:-:S03]  /*0500*/  NOP ;  /* 0x0000000000007918 */ /* 0x000fc60000000000 */
[----:B------:R2:W-:Y:S01]  /*0510*/  @!P3 STS [UR10+0x24], R4 ;  /* 0x00002404ff00b988 */ /* 0x0005e2000800080a */
[----:B---3--:R-:W-:-:S03]  /*0520*/  UIMAD UR4, UR4, UR6, UR14 ;  /* 0x00000006040472a4 */ /* 0x008fc6000f8e020e */
[----:B------:R2:W-:Y:S01]  /*0530*/  @!P3 STS [UR10+0x20], R11 ;  /* 0x0000200bff00b988 */ /* 0x0005e2000800080a */
[----:B----4-:R-:W-:-:S04]  /*0540*/  UIMAD UR4, UR4, UR5, UR16 ;  /* 0x00000005040472a4 */ /* 0x010fc8000f8e0210 */
[----:B------:R-:W-:-:S04]  /*0550*/  UIMAD UR4, UR4, 0x180, URZ ;  /* 0x00000180040478a4 */ /* 0x000fc8000f8e02ff */
[----:B-----5:R-:W-:-:S04]  /*0560*/  UIADD3 UR8, UP0, UPT, UR4, UR12, URZ ;  /* 0x0000000c04087290 */ /* 0x020fc8000ff1e0ff */
[----:B------:R-:W-:Y:S01]  /*0570*/  ULEA.HI.X.SX32 UR9, UR4, UR13, 0x1, UP0 ;  /* 0x0000000d04097291 */ /* 0x000fe200080f0eff */
[----:B--2---:R-:W-:Y:S11]  /*0580*/  @P3 BRA `(.L_x_7) ;  /* 0x0000000000183947 */ /* 0x004ff60003800000 */
[----:B------:R-:W2:Y:S01]  /*0590*/  LDS R2, [UR10+0x8] ;  /* 0x0000080aff027984 */ /* 0x000ea20008000800 */
[----:B------:R-:W3:Y:S01]  /*05a0*/  LDC.64 R6, c[0x0][0x380] ;  /* 0x0000e000ff067b82 */ /* 0x000ee20000000a00 */
[----:B------:R-:W-:Y:S02]  /*05b0*/  IMAD.MOV.U32 R3, RZ, RZ, 0x70 ;  /* 0x00000070ff037424 */ /* 0x000fe400078e00ff */
[----:B---3--:R3:W-:Y:S03]  /*05c0*/  STS.64 [UR10], R6 ;  /* 0x00000006ff007988 */ /* 0x0087e60008000a0a */
[----:B--2---:R-:W-:-:S05]  /*05d0*/  LOP3.LUT R2, R2, 0x10, R3, 0xd8, !PT ;  /* 0x0000001002027812 */ /* 0x004fca00078ed803 */
[----:B------:R3:W-:Y:S02]  /*05e0*/  STS [UR10+0x8], R2 ;  /* 0x00000802ff007988 */ /* 0x0007e4000800080a */
.L_x_7:
[----:B------:R-:W-:Y:S05]  /*05f0*/  BSYNC.RECONVERGENT B0 ;  /* 0x0000000000007941 */ /* 0x000fea0003800200 */
.L_x_6:
[----:B------:R-:W-:Y:S04]  /*0600*/  BSSY.RECONVERGENT B0, `(.L_x_8) ;  /* 0x000000a000007945 */ /* 0x000fe80003800200 */
[----:B------:R-:W-:Y:S05]  /*0610*/  @P3 BRA `(.L_x_9) ;  /* 0x0000000000203947 */ /* 0x000fea0003800000 */
[----:B---3--:R-:W2:Y:S01]  /*0620*/  LDS R2, [UR10+0x34] ;  /* 0x0000340aff027984 */ /* 0x008ea20008000800 */
[----:B------:R-:W-:Y:S02]  /*0630*/  IMAD.MOV.U32 R3, RZ, RZ, 0x3f000000 ;  /* 0x3f000000ff037424 */ /* 0x000fe400078e00ff */
[----:B------:R-:W-:Y:S01]  /*0640*/  @!P3 IMAD.MOV.U32 R5, RZ, RZ, 0x7f ;  /* 0x0000007fff05b424 */ /* 0x000fe200078e00ff */
[----:B------:R-:W3:Y:S02]  /*0650*/  @!P3 LDS R6, [UR10+0x38] ;  /* 0x0000380aff06b984 */ /* 0x000ee40008000800 */
[----:B--2---:R-:W-:Y:S02]  /*0660*/  LOP3.LUT R2, R2, 0xff000000, R3, 0xb8, !PT ;  /* 0xff00000002027812 */ /* 0x004fe400078eb803 */
[----:B---3--:R-:W-:-:S03]  /*0670*/  @!P3 LOP3.LUT R3, R6, 0xff, R5, 0xb8, !PT ;  /* 0x000000ff0603b812 */ /* 0x008fc600078eb805 */
[----:B------:R2:W-:Y:S04]  /*0680*/  STS [UR10+0x34], R2 ;  /* 0x00003402ff007988 */ /* 0x0005e8000800080a */
[----:B------:R2:W-:Y:S02]  /*0690*/  @!P3 STS [UR10+0x38], R3 ;  /* 0x00003803ff00b988 */ /* 0x0005e4000800080a */
.L_x_9:
[----:B------:R-:W-:Y:S05]  /*06a0*/  BSYNC.RECONVERGENT B0 ;  /* 0x0000000000007941 */ /* 0x000fea0003800200 */
.L_x_8:
[----:B------:R-:W-:Y:S04]  /*06b0*/  BSSY.RECONVERGENT B0, `(.L_x_10) ;  /* 0x000000e000007945 */ /* 0x000fe80003800200 */
[----:B------:R-:W-:Y:S05]  /*06c0*/  @P3 BRA `(.L_x_11) ;  /* 0x0000000000303947 */ /* 0x000fea0003800000 */
[----:B--2---:R-:W2:Y:S01]  /*06d0*/  LDS R3, [UR10+0x34] ;  /* 0x0000340aff037984 */ /* 0x004ea20008000800 */
[----:B------:R-:W4:Y:S03]  /*06e0*/  LDC.64 R8, c[0x0][0x3a8] ;  /* 0x0000ea00ff087b82 */ /* 0x000f260000000a00 */
[----:B---3--:R-:W3:Y:S01]  /*06f0*/  LDS R2, [UR10+0x1c] ;  /* 0x00001c0aff027984 */ /* 0x008ee20008000800 */
[C---:B----4-:R-:W-:Y:S01]  /*0700*/  SHF.L.U64.HI R6, R8.reuse, 0x1, R9 ;  /* 0x0000000108067819 */ /* 0x050fe20000010209 */
[----:B------:R-:W-:-:S03]  /*0710*/  IMAD.SHL.U32 R5, R8, 0x2, RZ ;  /* 0x0000000208057824 */ /* 0x000fc600078e00ff */
[--C-:B------:R-:W-:Y:S02]  /*0720*/  SHF.R.U32.HI R7, RZ, 0x4, R6.reuse ;  /* 0x00000004ff077819 */ /* 0x100fe40000011606 */
[----:B------:R-:W-:-:S05]  /*0730*/  SHF.R.U64 R5, R5, 0x4, R6 ;  /* 0x0000000405057819 */ /* 0x000fca0000001206 */
[----:B------:R4:W-:Y:S01]  /*0740*/  STS [UR10+0xc], R5 ;  /* 0x00000c05ff007988 */ /* 0x0009e2000800080a */
[----:B--2---:R-:W-:Y:S02]  /*0750*/  LOP3.LUT R3, R3, 0x7, RZ, 0xb8, !PT ;  /* 0x0000000703037812 */ /* 0x004fe400078eb8ff */
[----:B---3--:R-:W-:-:S03]  /*0760*/  LOP3.LUT R2, R2, 0xf, R7, 0xb8, !PT ;  /* 0x0000000f02027812 */ /* 0x008fc600078eb807 */
[----:B------:R4:W-:Y:S04]  /*0770*/  STS [UR10+0x34], R3 ;  /* 0x00003403ff007988 */ /* 0x0009e8000800080a */
[----:B------:R4:W-:Y:S02]  /*0780*/  STS [UR10+0x1c], R2 ;  /* 0x00001c02ff007988 */ /* 0x0009e4000800080a */
.L_x_11:
[----:B------:R-:W-:Y:S05]  /*0790*/  BSYNC.RECONVERGENT B0 ;  /* 0x0000000000007941 */ /* 0x000fea0003800200 */
.L_x_10:
[----:B------:R-:W-:Y:S04]  /*07a0*/  BSSY.RECONVERGENT B1, `(.L_x_12) ;  /* 0x000001a000017945 */ /* 0x000fe80003800200 */
[----:B------:R-:W-:Y:S04]  /*07b0*/  BSSY.RELIABLE B0, `(.L_x_13) ;  /* 0x0000015000007945 */ /* 0x000fe80003800100 */
[----:B------:R-:W-:Y:S05]  /*07c0*/  @P3 BRA `(.L_x_14) ;  /* 0x0000000000203947 */ /* 0x000fea0003800000 */
[----:B--234-:R-:W2:Y:S02]  /*07d0*/  LDS R2, [UR10+0x34] ;  /* 0x0000340aff027984 */ /* 0x01cea40008000800 */
[----:B--2---:R-:W-:-:S05]  /*07e0*/  LOP3.LUT R2, R2, 0x38, RZ, 0xb8, !PT ;  /* 0x0000003802027812 */ /* 0x004fca00078eb8ff */
[----:B------:R2:W-:Y:S01]  /*07f0*/  STS [UR10+0x34], R2 ;  /* 0x00003402ff007988 */ /* 0x0005e2000800080a */
[----:B------:R-:W-:Y:S05]  /*0800*/  @P3 BRA `(.L_x_15) ;  /* 0x0000000000203947 */ /* 0x000fea0003800000 */
[----:B--2---:R-:W2:Y:S01]  /*0810*/  LDS R2, [UR10+0x8] ;  /* 0x0000080aff027984 */ /* 0x004ea20008000800 */
[----:B------:R-:W-:-:S05]  /*0820*/  IMAD.MOV.U32 R3, RZ, RZ, 0x780 ;  /* 0x00000780ff037424 */ /* 0x000fca00078e00ff */
[----:B--2---:R-:W-:-:S05]  /*0830*/  LOP3.LUT R2, R2, 0x300, R3, 0xd8, !PT ;  /* 0x0000030002027812 */ /* 0x004fca00078ed803 */
[----:B------:R5:W-:Y:S02]  /*0840*/  STS [UR10+0x8], R2 ;  /* 0x00000802ff007988 */ /* 0x000be4000800080a */
.L_x_14:
[----:B------:R-:W-:Y:S05]  /*0850*/  @P3 BRA `(.L_x_16) ;  /* 0x0000000000283947 */ /* 0x000fea0003800000 */
[----:B--2345:R-:W2:Y:S02]  /*0860*/  LDS R2, [UR10+0x8] ;  /* 0x0000080aff027984 */ /* 0x03cea40008000800 */
[----:B--2---:R-:W-:-:S05]  /*0870*/  LOP3.LUT R2, R2, 0x1800, RZ, 0xb8, !PT ;  /* 0x0000180002027812 */ /* 0x004fca00078eb8ff */
[----:B------:R3:W-:Y:S02]  /*0880*/  STS [UR10+0x8], R2 ;  /* 0x00000802ff007988 */ /* 0x0007e4000800080a */
.L_x_15:
[----:B------:R-:W-:Y:S05]  /*0890*/  @P3 BREAK.RELIABLE B0 ;  /* 0x0000000000003942 */ /* 0x000fea0003800100 */
[----:B------:R-:W-:Y:S05]  /*08a0*/  @P3 BRA `(.L_x_17) ;  /* 0x0000000000243947 */ /* 0x000fea0003800000 */
[----:B------:R-:W4:Y:S01]  /*08b0*/  LDS R3, [UR10+0x8] ;  /* 0x0000080aff037984 */ /* 0x000f220008000800 */
[----:B--23--:R-:W-:-:S05]  /*08c0*/  IMAD.MOV.U32 R2, RZ, RZ, 0x6000 ;  /* 0x00006000ff027424 */ /* 0x00cfca00078e00ff */
[----:B----4-:R-:W-:-:S04]  /*08d0*/  LOP3.LUT R2, R3, 0x6000, R2, 0xd8, !PT ;  /* 0x0000600003027812 */ /* 0x010fc800078ed802 */
[----:B------:R-:W-:-:S05]  /*08e0*/  LOP3.LUT R2, R2, 0x400000, RZ, 0xb8, !PT ;  /* 0x0040000002027812 */ /* 0x000fca00078eb8ff */
[----:B------:R2:W-:Y:S02]  /*08f0*/  STS [UR10+0x8], R2 ;  /* 0x00000802ff007988 */ /* 0x0005e4000800080a */
.L_x_16:
[----:B------:R-:W-:Y:S05]  /*0900*/  BSYNC.RELIABLE B0 ;  /* 0x0000000000007941 */ /* 0x000fea0003800100 */
.L_x_13:
[----:B--2345:R-:W2:Y:S02]  /*0910*/  @!P3 LDS R2, [UR10+0x8] ;  /* 0x0000080aff02b984 */ /* 0x03cea40008000800 */
[----:B--2---:R-:W-:-:S05]  /*0920*/  @!P3 LOP3.LUT R2, R2, 0x8000, RZ, 0xb8, !PT ;  /* 0x000080000202b812 */ /* 0x004fca00078eb8ff */
[----:B------:R4:W-:Y:S02]  /*0930*/  @!P3 STS [UR10+0x8], R2 ;  /* 0x00000802ff00b988 */ /* 0x0009e4000800080a */
.L_x_17:
[----:B------:R-:W-:Y:S05]  /*0940*/  BSYNC.RECONVERGENT B1 ;  /* 0x0000000000017941 */ /* 0x000fea0003800200 */
.L_x_12:
[----:B------:R-:W-:Y:S05]  /*0950*/  WARPSYNC.ALL ;  /* 0x0000000000007948 */ /* 0x000fea0003800000 */
[----:B------:R-:W-:Y:S01]  /*0960*/  NOP ;  /* 0x0000000000007918 */ /* 0x000fe20000000000 */
[----:B------:R-:W5:Y:S02]  /*0970*/  LDC R5, c[0x0][0x39c] ;  /* 0x0000e700ff057b82 */ /* 0x000f640000000800 */
[----:B-----5:R-:W-:Y:S01]  /*0980*/  VIADD R5, R5, 0xffffffff ;  /* 0xffffffff05057836 */ /* 0x020fe20000000000 */
[----:B------:R-:W-:Y:S06]  /*0990*/  @P0 BRA `(.L_x_18) ;  /* 0x0000000000300947 */ /* 0x000fec0003800000 */
[----:B--234-:R-:W2:Y:S01]  /*09a0*/  S2R R2, SR_LANEID ;  /* 0x0000000000027919 */ /* 0x01cea20000000000 */
[----:B------:R-:W-:Y:S05]  /*09b0*/  WARPSYNC.ALL ;  /* 0x0000000000007948 */ /* 0x000fea0003800000 */
[----:B------:R-:W-:Y:S01]  /*09c0*/  NOP ;  /* 0x0000000000007918 */ /* 0x000fe20000000000 */
[----:B--2---:R-:W-:-:S05]  /*09d0*/  IMAD.SHL.U32 R6, R2, 0x4, RZ ;  /* 0x0000000402067824 */ /* 0x004fca00078e00ff */
[----:B------:R-:W2:Y:S01]  /*09e0*/  LDS R7, [R6+UR10] ;  /* 0x0000000a06077984 */ /* 0x000ea20008000800 */
[----:B------:R-:W-:-:S05]  /*09f0*/  IADD3 R2, P1, PT, R6, UR8, RZ ;  /* 0x0000000806027c10 */ /* 0x000fca000ff3e0ff */
[----:B------:R-:W-:-:S05]  /*0a00*/  IMAD.X R3, RZ, RZ, UR9, P1 ;  /* 0x00000009ff037e24 */ /* 0x000fca00088e06ff */
[----:B--2---:R5:W2:Y:S01]  /*0a10*/  ATOMG.E.EXCH.STRONG.GPU PT, RZ, [R2], R7 ;  /* 0x0000000702ff73a8 */ /* 0x004aa200041ee100 */
[----:B------:R-:W-:-:S04]  /*0a20*/  DEPBAR {5,4,3,2,1,0} ;  /* 0x0000003f0000791a */ /* 0x000fc80000000000 */
[----:B------:R-:W3:Y:S02]  /*0a30*/  CCTL.E.C.LDCU.IV.DEEP [UR8] ;  /* 0x0000000008007540 */ /* 0x000ee40009c08000 */
[----:B---3--:R5:W-:Y:S01]  /*0a40*/  UTMACCTL.IV [UR8] ;  /* 0x00000000080079b9 */ /* 0x008be20008000000 */
[----:B------:R-:W-:Y:S01]  /*0a50*/  NOP ;  /* 0x0000000000007918 */ /* 0x000fe20000000000 */
.L_x_18:
[----:B------:R-:W-:Y:S05]  /*0a60*/  @P0 BRA `(.L_x_19) ;  /* 0x00000000000c0947 */ /* 0x000fea0003800000 */
[----:B------:R0:W-:Y:S01]  /*0a70*/  UTMACMDFLUSH ;  /* 0x00000000000079b7 */ /* 0x0001e20000000000 */
[----:B------:R-:W-:Y:S05]  /*0a80*/  @P0 BRA `(.L_x_19) ;  /* 0x0000000000040947 */ /* 0x000fea0003800000 */
[----:B------:R-:W-:-:S04]  /*0a90*/  DEPBAR.LE SB0, 0x0 ;  /* 0x000080000000791a */ /* 0x000fc80000000000 */
.L_x_19:
[----:B------:R-:W-:Y:S05]  /*0aa0*/  WARPSYNC.ALL ;  /* 0x0000000000007948 */ /* 0x000fea0003800000 */
[----:B------:R-:W-:Y:S01]  /*0ab0*/  NOP ;  /* 0x0000000000007918 */ /* 0x000fe20000000000 */
[----:B--2---:R-:W-:Y:S06]  /*0ac0*/  BAR.SYNC.DEFER_BLOCKING 0x0 ;  /* 0x0000000000007b1d */ /* 0x004fec0000010000 */
[----:B------:R-:W-:Y:S02]  /*0ad0*/  BSSY.RECONVERGENT B1, `(.L_x_20) ;  /* 0x000000b000017945 */ /* 0x000fe40003800200 */
[----:B------:R-:W-:Y:S06]  /*0ae0*/  BAR.SYNC.DEFER_BLOCKING 0x0 ;  /* 0x0000000000007b1d */ /* 0x000fec0000010000 */
[----:B------:R2:W-:Y:S01]  /*0af0*/  @!P0 STS [R10], RZ ;  /* 0x000000ff0a008388 */ /* 0x0005e20000000800 */
[----:B------:R-:W-:Y:S01]  /*0b00*/  NOP ;  /* 0x0000000000007918 */ /* 0x000fe20000000000 */
[----:B------:R-:W-:Y:S05]  /*0b10*/  @P3 BRA `(.L_x_21) ;  /* 0x0000000000183947 */ /* 0x000fea0003800000 */
[----:B---345:R-:W3:Y:S01]  /*0b20*/  LDS R2, [UR10+0x8] ;  /* 0x0000080aff027984 */ /* 0x038ee20008000800 */
[----:B------:R-:W4:Y:S01]  /*0b30*/  LDC.64 R6, c[0x0][0x388] ;  /* 0x0000e200ff067b82 */ /* 0x000f220000000a00 */
[----:B------:R-:W-:Y:S02]  /*0b40*/  IMAD.MOV.U32 R3, RZ, RZ, 0x70 ;  /* 0x00000070ff037424 */ /* 0x000fe400078e00ff */
[----:B----4-:R4:W-:Y:S03]  /*0b50*/  STS.64 [UR10], R6 ;  /* 0x00000006ff007988 */ /* 0x0109e60008000a0a */
[----:B---3--:R-:W-:-:S05]  /*0b60*/  LOP3.LUT R2, R2, 0x10, R3, 0xd8, !PT ;  /* 0x0000001002027812 */ /* 0x008fca00078ed803 */
[----:B------:R4:W-:Y:S02]  /*0b70*/  STS [UR10+0x8], R2 ;  /* 0x00000802ff007988 */ /* 0x0009e4000800080a */
.L_x_21:
[----:B-----5:R-:W-:Y:S05]  /*0b80*/  BSYNC.RECONVERGENT B1 ;  /* 0x0000000000017941 */ /* 0x020fea0003800200 */
.L_x_20:
[----:B------:R-:W-:Y:S04]  /*0b90*/  BSSY.RECONVERGENT B1, `(.L_x_22) ;  /* 0x000000a000017945 */ /* 0x000fe80003800200 */
[----:B------:R-:W-:Y:S05]  /*0ba0*/  @P3 BRA `(.L_x_23) ;  /* 0x0000000000203947 */ /* 0x000fea0003800000 */
[----:B---34-:R-:W3:Y:S01]  /*0bb0*/  LDS R2, [UR10+0x34] ;  /* 0x0000340aff027984 */ /* 0x018ee20008000800 */
[----:B------:R-:W-:Y:S02]  /*0bc0*/  IMAD.MOV.U32 R7, RZ, RZ, 0x3f000000 ;  /* 0x3f000000ff077424 */ /* 0x000fe400078e00ff */
[----:B------:R-:W-:Y:S01]  /*0bd0*/  @!P3 IMAD.MOV.U32 R6, RZ, RZ, 0x7f ;  /* 0x0000007fff06b424 */ /* 0x000fe200078e00ff */
[----:B------:R-:W4:Y:S02]  /*0be0*/  @!P3 LDS R3, [UR10+0x38] ;  /* 0x0000380aff03b984 */ /* 0x000f240008000800 */
[----:B---3--:R-:W-:Y:S02]  /*0bf0*/  LOP3.LUT R2, R2, 0xff000000, R7, 0xb8, !PT ;  /* 0xff00000002027812 */ /* 0x008fe400078eb807 */
[----:B----4-:R-:W-:-:S03]  /*0c00*/  @!P3 LOP3.LUT R3, R3, 0xff, R6, 0xb8, !PT ;  /* 0x000000ff0303b812 */ /* 0x010fc600078eb806 */
[----:B------:R5:W-:Y:S04]  /*0c10*/  STS [UR10+0x34], R2 ;  /* 0x00003402ff007988 */ /* 0x000be8000800080a */
[----:B------:R5:W-:Y:S02]  /*0c20*/  @!P3 STS [UR10+0x38], R3 ;  /* 0x00003803ff00b988 */ /* 0x000be4000800080a */
.L_x_23:
[----:B------:R-:W-:Y:S05]  /*0c30*/  BSYNC.RECONVERGENT B1 ;  /* 0x0000000000017941 */ /* 0x000fea0003800200 */
.L_x_22:
[----:B------:R-:W-:Y:S04]  /*0c40*/  BSSY.RECONVERGENT B1, `(.L_x_24) ;  /* 0x0000004000017945 */ /* 0x000fe80003800200 */
[----:B------:R-:W-:Y:S05]  /*0c50*/  @P3 BRA `(.L_x_25) ;  /* 0x0000000000083947 */ /* 0x000fea0003800000 */
[----:B------:R2:W-:Y:S04]  /*0c60*/  STS [UR10+0x24], R11 ;  /* 0x0000240bff007988 */ /* 0x0005e8000800080a */
[----:B------:R2:W-:Y:S02]  /*0c70*/  STS [UR10+0x20], R5 ;  /* 0x00002005ff007988 */ /* 0x0005e4000800080a */
.L_x_25:
[----:B------:R-:W-:Y:S05]  /*0c80*/  BSYNC.RECONVERGENT B1 ;  /* 0x0000000000017941 */ /* 0x000fea0003800200 */
.L_x_24:
[----:B------:R-:W-:Y:S04]  /*0c90*/  BSSY.RECONVERGENT B1, `(.L_x_26) ;  /* 0x000000e000017945 */ /* 0x000fe80003800200 */
[----:B------:R-:W-:Y:S05]  /*0ca0*/  @P3 BRA `(.L_x_27) ;  /* 0x0000000000303947 */ /* 0x000fea0003800000 */
[----:B-----5:R-:W5:Y:S01]  /*0cb0*/  LDS R3, [UR10+0x34] ;  /* 0x0000340aff037984 */ /* 0x020f620008000800 */
[----:B----4-:R-:W4:Y:S03]  /*0cc0*/  LDC.64 R6, c[0x0][0x3b0] ;  /* 0x0000ec00ff067b82 */ /* 0x010f260000000a00 */
[----:B---3--:R-:W3:Y:S01]  /*0cd0*/  LDS R2, [UR10+0x1c] ;  /* 0x00001c0aff027984 */ /* 0x008ee20008000800 */
[C---:B----4-:R-:W-:Y:S01]  /*0ce0*/  SHF.L.U64.HI R7, R6.reuse, 0x1, R7 ;  /* 0x0000000106077819 */ /* 0x050fe20000010207 */
[----:B------:R-:W-:-:S03]  /*0cf0*/  IMAD.SHL.U32 R6, R6, 0x2, RZ ;  /* 0x0000000206067824 */ /* 0x000fc600078e00ff */
[--C-:B------:R-:W-:Y:S02]  /*0d00*/  SHF.R.U32.HI R9, RZ, 0x4, R7.reuse ;  /* 0x00000004ff097819 */ /* 0x100fe40000011607 */
[----:B------:R-:W-:-:S05]  /*0d10*/  SHF.R.U64 R6, R6, 0x4, R7 ;  /* 0x0000000406067819 */ /* 0x000fca0000001207 */
[----:B------:R4:W-:Y:S01]  /*0d20*/  STS [UR10+0xc], R6 ;  /* 0x00000c06ff007988 */ /* 0x0009e2000800080a */
[----:B-----5:R-:W-:Y:S02]  /*0d30*/  LOP3.LUT R3, R3, 0x7, RZ, 0xb8, !PT ;  /* 0x0000000703037812 */ /* 0x020fe400078eb8ff */
[----:B---3--:R-:W-:-:S03]  /*0d40*/  LOP3.LUT R2, R2, 0xf, R9, 0xb8, !PT ;  /* 0x0000000f02027812 */ /* 0x008fc600078eb809 */
[----:B------:R4:W-:Y:S04]  /*0d50*/  STS [UR10+0x34], R3 ;  /* 0x00003403ff007988 */ /* 0x0009e8000800080a */
[----:B------:R4:W-:Y:S02]  /*0d60*/  STS [UR10+0x1c], R2 ;  /* 0x00001c02ff007988 */ /* 0x0009e4000800080a */
.L_x_27:
[----:B------:R-:W-:Y:S05]  /*0d70*/  BSYNC.RECONVERGENT B1 ;  /* 0x0000000000017941 */ /* 0x000fea0003800200 */
.L_x_26:
[----:B------:R-:W-:Y:S04]  /*0d80*/  BSSY.RECONVERGENT B2, `(.L_x_28) ;  /* 0x000001a000027945 */ /* 0x000fe80003800200 */
[----:B------:R-:W-:Y:S04]  /*0d90*/  BSSY.RELIABLE B1, `(.L_x_29) ;  /* 0x0000015000017945 */ /* 0x000fe80003800100 */
[----:B------:R-:W-:Y:S05]  /*0da0*/  @P3 BRA `(.L_x_30) ;  /* 0x0000000000203947 */ /* 0x000fea0003800000 */
[----:B---345:R-:W3:Y:S02]  /*0db0*/  LDS R2, [UR10+0x34] ;  /* 0x0000340aff027984 */ /* 0x038ee40008000800 */
[----:B---3--:R-:W-:-:S05]  /*0dc0*/  LOP3.LUT R2, R2, 0x38, RZ, 0xb8, !PT ;  /* 0x0000003802027812 */ /* 0x008fca00078eb8ff */
[----:B------:R3:W-:Y:S01]  /*0dd0*/  STS [UR10+0x34], R2 ;  /* 0x00003402ff007988 */ /* 0x0007e2000800080a */
[----:B------:R-:W-:Y:S05]  /*0de0*/  @P3 BRA `(.L_x_31) ;  /* 0x0000000000203947 */ /* 0x000fea0003800000 */
[----:B---3--:R-:W3:Y:S01]  /*0df0*/  LDS R2, [UR10+0x8] ;  /* 0x0000080aff027984 */ /* 0x008ee20008000800 */
[----:B------:R-:W-:-:S05]  /*0e00*/  IMAD.MOV.U32 R3, RZ, RZ, 0x780 ;  /* 0x00000780ff037424 */ /* 0x000fca00078e00ff */
[----:B---3--:R-:W-:-:S05]  /*0e10*/  LOP3.LUT R2, R2, 0x300, R3, 0xd8, !PT ;  /* 0x0000030002027812 */ /* 0x008fca00078ed803 */
[----:B------:R3:W-:Y:S02]  /*0e20*/  STS [UR10+0x8], R2 ;  /* 0x00000802ff007988 */ /* 0x0007e4000800080a */
.L_x_30:
[----:B------:R-:W-:Y:S05]  /*0e30*/  @P3 BRA `(.L_x_32) ;  /* 0x0000000000283947 */ /* 0x000fea0003800000 */
[----:B---345:R-:W3:Y:S02]  /*0e40*/  LDS R2, [UR10+0x8] ;  /* 0x0000080aff027984 */ /* 0x038ee40008000800 */
[----:B---3--:R-:W-:-:S05]  /*0e50*/  LOP3.LUT R2, R2, 0x1800, RZ, 0xb8, !PT ;  /* 0x0000180002027812 */ /* 0x008fca00078eb8ff */
[----:B------:R4:W-:Y:S02]  /*0e60*/  STS [UR10+0x8], R2 ;  /* 0x00000802ff007988 */ /* 0x0009e4000800080a */
.L_x_31:
[----:B------:R-:W-:Y:S05]  /*0e70*/  @P3 BREAK.RELIABLE B1 ;  /* 0x0000000000013942 */ /* 0x000fea0003800100 */
[----:B------:R-:W-:Y:S05]  /*0e80*/  @P3 BRA `(.L_x_33) ;  /* 0x0000000000243947 */ /* 0x000fea0003800000 */
[----:B---34-:R-:W3:Y:S01]  /*0e90*/  LDS R2, [UR10+0x8] ;  /* 0x0000080aff027984 */ /* 0x018ee20008000800 */
[----:B------:R-:W-:-:S05]  /*0ea0*/  IMAD.MOV.U32 R3, RZ, RZ, 0x6000 ;  /* 0x00006000ff037424 */ /* 0x000fca00078e00ff */
[----:B---3--:R-:W-:-:S04]  /*0eb0*/  LOP3.LUT R2, R2, 0x6000, R3, 0xd8, !PT ;  /* 0x0000600002027812 */ /* 0x008fc800078ed803 */
[----:B------:R-:W-:-:S05]  /*0ec0*/  LOP3.LUT R2, R2, 0x400000, RZ, 0xb8, !PT ;  /* 0x0040000002027812 */ /* 0x000fca00078eb8ff */
[----:B------:R3:W-:Y:S02]  /*0ed0*/  STS [UR10+0x8], R2 ;  /* 0x00000802ff007988 */ /* 0x0007e4000800080a */
.L_x_32:
[----:B------:R-:W-:Y:S05]  /*0ee0*/  BSYNC.RELIABLE B1 ;  /* 0x0000000000017941 */ /* 0x000fea0003800100 */
.L_x_29:
[----:B---345:R-:W3:Y:S02]  /*0ef0*/  @!P3 LDS R2, [UR10+0x8] ;  /* 0x0000080aff02b984 */ /* 0x038ee40008000800 */
[----:B---3--:R-:W-:-:S05]  /*0f00*/  @!P3 LOP3.LUT R2, R2, 0x8000, RZ, 0xb8, !PT ;  /* 0x000080000202b812 */ /* 0x008fca00078eb8ff */
[----:B------:R5:W-:Y:S02]  /*0f10*/  @!P3 STS [UR10+0x8], R2 ;  /* 0x00000802ff00b988 */ /* 0x000be4000800080a */
.L_x_33:
[----:B------:R-:W-:Y:S05]  /*0f20*/  BSYNC.RECONVERGENT B2 ;  /* 0x0000000000027941 */ /* 0x000fea0003800200 */
.L_x_28:
[----:B------:R-:W-:Y:S05]  /*0f30*/  WARPSYNC.ALL ;  /* 0x0000000000007948 */ /* 0x000fea0003800000 */
[----:B------:R-:W-:Y:S01]  /*0f40*/  NOP ;  /* 0x0000000000007918 */ /* 0x000fe20000000000 */
[----:B------:R-:W-:-:S04]  /*0f50*/  UIADD3 UR5, UPT, UPT, UR4, 0x80, URZ ;  /* 0x0000008004057890 */ /* 0x000fc8000fffe0ff */
[----:B------:R-:W-:-:S04]  /*0f60*/  UIADD3 UR34, UP0, UPT, UR5, UR12, URZ ;  /* 0x0000000c05227290 */ /* 0x000fc8000ff1e0ff */
[----:B------:R-:W-:Y:S01]  /*0f70*/  ULEA.HI.X.SX32 UR35, UR5, UR13, 0x1, UP0 ;  /* 0x0000000d05237291 */ /* 0x000fe200080f0eff */
[----:B------:R-:W-:Y:S11]  /*0f80*/  @P0 BRA `(.L_x_34) ;  /* 0x0000000000300947 */ /* 0x000ff60003800000 */
[----:B---345:R-:W3:Y:S01]  /*0f90*/  S2R R2, SR_LANEID ;  /* 0x0000000000027919 */ /* 0x038ee20000000000 */
[----:B------:R-:W-:Y:S05]  /*0fa0*/  WARPSYNC.ALL ;  /* 0x0000000000007948 */ /* 0x000fea0003800000 */
[----:B------:R-:W-:Y:S01]  /*0fb0*/  NOP ;  /* 0x0000000000007918 */ /* 0x000fe20000000000 */
[----:B---3--:R-:W-:-:S05]  /*0fc0*/  IMAD.SHL.U32 R6, R2, 0x4, RZ ;  /* 0x0000000402067824 */ /* 0x008fca00078e00ff */
[----:B------:R-:W3:Y:S01]  /*0fd0*/  LDS R7, [R6+UR10] ;  /* 0x0000000a06077984 */ /* 0x000ee20008000800 */
[----:B------:R-:W-:-:S05]  /*0fe0*/  IADD3 R2, P1, PT, R6, UR34, RZ ;  /* 0x0000002206027c10 */ /* 0x000fca000ff3e0ff */
[----:B------:R-:W-:-:S05]  /*0ff0*/  IMAD.X R3, RZ, RZ, UR35, P1 ;  /* 0x00000023ff037e24 */ /* 0x000fca00088e06ff */
[----:B---3--:R3:W4:Y:S01]  /*1000*/  ATOMG.E.EXCH.STRONG.GPU PT, RZ, [R2], R7 ;  /* 0x0000000702ff73a8 */ /* 0x00872200041ee100 */
[----:B------:R-:W-:-:S04]  /*1010*/  DEPBAR {5,4,3,2,1,0} ;  /* 0x0000003f0000791a */ /* 0x000fc80000000000 */
[----:B------:R-:W5:Y:S02]  /*1020*/  CCTL.E.C.LDCU.IV.DEEP [UR34] ;  /* 0x0000000022007540 */ /* 0x000f640009c08000 */
[----:B-----5:R3:W-:Y:S01]  /*1030*/  UTMACCTL.IV [UR34] ;  /* 0x00000000220079b9 */ /* 0x0207e20008000000 */
[----:B------:R-:W-:Y:S01]  /*1040*/  NOP ;  /* 0x0000000000007918 */ /* 0x000fe20000000000 */
.L_x_34:
[----:B------:R-:W-:Y:S05]  /*1050*/  @P0 BRA `(.L_x_35) ;  /* 0x00000000000c0947 */ /* 0x000fea0003800000 */
[----:B------:R0:W-:Y:S01]  /*1060*/  UTMACMDFLUSH ;  /* 0x00000000000079b7 */ /* 0x0001e20000000000 */
[----:B------:R-:W-:Y:S05]  /*1070*/  @P0 BRA `(.L_x_35) ;  /* 0x0000000000040947 */ /* 0x000fea0003800000 */
[----:B------:R-:W-:-:S04]  /*1080*/  DEPBAR.LE SB0, 0x0 ;  /* 0x000080000000791a */ /* 0x000fc80000000000 */
.L_x_35:
[----:B------:R-:W-:Y:S05]  /*1090*/  WARPSYNC.ALL ;  /* 0x0000000000007948 */ /* 0x000fea0003800000 */
[----:B------:R-:W-:Y:S01]  /*10a0*/  NOP ;  /* 0x0000000000007918 */ /* 0x000fe20000000000 */
[----:B----4-:R-:W-:Y:S06]  /*10b0*/  BAR.SYNC.DEFER_BLOCKING 0x0 ;  /* 0x0000000000007b1d */ /* 0x010fec0000010000 */
[----:B------:R-:W-:Y:S02]  /*10c0*/  BSSY.RECONVERGENT B2, `(.L_x_36) ;  /* 0x000000b000027945 */ /* 0x000fe40003800200 */
[----:B------:R-:W-:Y:S06]  /*10d0*/  BAR.SYNC.DEFER_BLOCKING 0x0 ;  /* 0x0000000000007b1d */ /* 0x000fec0000010000 */
[----:B------:R4:W-:Y:S01]  /*10e0*/  @!P0 STS [R10], RZ ;  /* 0x000000ff0a008388 */ /* 0x0009e20000000800 */
[----:B------:R-:W-:Y:S01]  /*10f0*/  NOP ;  /* 0x0000000000007918 */ /* 0x000fe20000000000 */
[----:B------:R-:W-:Y:S05]  /*1100*/  @P3 BRA `(.L_x_37) ;  /* 0x0000000000183947 */ /* 0x000fea0003800000 */
[----:B---3-5:R-:W3:Y:S01]  /*1110*/  LDS R2, [UR10+0x8] ;  /* 0x0000080aff027984 */ /* 0x028ee20008000800 */
[----:B------:R-:W5:Y:S01]  /*1120*/  LDC.64 R6, c[0x0][0x390] ;  /* 0x0000e400ff067b82 */ /* 0x000f620000000a00 */
[----:B------:R-:W-:Y:S02]  /*1130*/  IMAD.MOV.U32 R3, RZ, RZ, 0x70 ;  /* 0x00000070ff037424 */ /* 0x000fe400078e00ff */
[----:B-----5:R5:W-:Y:S03]  /*1140*/  STS.64 [UR10], R6 ;  /* 0x00000006ff007988 */ /* 0x020be60008000a0a */
[----:B---3--:R-:W-:-:S05]  /*1150*/  LOP3.LUT R2, R2, 0x10, R3, 0xd8, !PT ;  /* 0x0000001002027812 */ /* 0x008fca00078ed803 */
[----:B------:R5:W-:Y:S02]  /*1160*/  STS [UR10+0x8], R2 ;  /* 0x00000802ff007988 */ /* 0x000be4000800080a */
.L_x_37:
[----:B---3--:R-:W-:Y:S05]  /*1170*/  BSYNC.RECONVERGENT B2 ;  /* 0x0000000000027941 */ /* 0x008fea0003800200 */
.L_x_36:
[----:B------:R-:W-:Y:S04]  /*1180*/  BSSY.RECONVERGENT B3, `(.L_x_38) ;  /* 0x0000011000037945 */ /* 0x000fe80003800200 */
[----:B------:R-:W-:Y:S04]  /*1190*/  BSSY.RELIABLE B2, `(.L_x_39) ;  /* 0x000000e000027945 */ /* 0x000fe80003800100 */
[----:B------:R-:W-:Y:S05]  /*11a0*/  @P3 BRA `(.L_x_40) ;  /* 0x0000000000243947 */ /* 0x000fea0003800000 */
[----:B-----5:R-:W3:Y:S01]  /*11b0*/  LDS R2, [UR10+0x34] ;  /* 0x0000340aff027984 */ /* 0x020ee20008000800 */
[----:B------:R-:W-:-:S05]  /*11c0*/  IMAD.MOV.U32 R3, RZ, RZ, 0x3f000000 ;  /* 0x3f000000ff037424 */ /* 0x000fca00078e00ff */
[----:B---3--:R-:W-:-:S05]  /*11d0*/  LOP3.LUT R2, R2, 0xff000000, R3, 0xb8, !PT ;  /* 0xff00000002027812 */ /* 0x008fca00078eb803 */
[----:B------:R3:W-:Y:S01]  /*11e0*/  STS [UR10+0x34], R2 ;  /* 0x00003402ff007988 */ /* 0x0007e2000800080a */
[----:B------:R-:W-:Y:S05]  /*11f0*/  @P3 BRA `(.L_x_41) ;  /* 0x00000000001c3947 */ /* 0x000fea0003800000 */
[----:B---3--:R-:W3:Y:S01]  /*1200*/  LDS R2, [UR10+0x38] ;  /* 0x0000380aff027984 */ /* 0x008ee20008000800 */
[----:B------:R-:W-:-:S05]  /*1210*/  IMAD.MOV.U32 R3, RZ, RZ, 0x7f ;  /* 0x0000007fff037424 */ /* 0x000fca00078e00ff */
[----:B---3--:R-:W-:-:S05]  /*1220*/  LOP3.LUT R2, R2, 0xff, R3, 0xb8, !PT ;  /* 0x000000ff02027812 */ /* 0x008fca00078eb803 */
[----:B------:R3:W-:Y:S02]  /*1230*/  STS [UR10+0x38], R2 ;  /* 0x00003802ff007988 */ /* 0x0007e4000800080a */
.L_x_40:
[----:B------:R-:W-:Y:S05]  /*1240*/  @P3 BREAK.RELIABLE B2 ;  /* 0x0000000000023942 */ /* 0x000fea0003800100 */
[----:B------:R-:W-:Y:S05]  /*1250*/  @P3 BRA `(.L_x_42) ;  /* 0x00000000000c3947 */ /* 0x000fea0003800000 */
[----:B------:R2:W-:Y:S02]  /*1260*/  STS [UR10+0x20], R5 ;  /* 0x00002005ff007988 */ /* 0x0005e4000800080a */
.L_x_41:
[----:B------:R-:W-:Y:S05]  /*1270*/  BSYNC.RELIABLE B2 ;  /* 0x0000000000027941 */ /* 0x000fea0003800100 */
.L_x_39:
[----:B------:R2:W-:Y:S02]  /*1280*/  @!P3 STS [UR10+0x24], R4 ;  /* 0x00002404ff00b988 */ /* 0x0005e4000800080a */
.L_x_42:
[----:B------:R-:W-:Y:S05]  /*1290*/  BSYNC.RECONVERGENT B3 ;  /* 0x0000000000037941 */ /* 0x000fea0003800200 */
.L_x_38:
[----:B------:R-:W-:Y:S05]  /*12a0*/  WARPSYNC.ALL ;  /* 0x0000000000007948 */ /* 0x000fea0003800000 */
[----:B------:R-:W-:Y:S01]  /*12b0*/  NOP ;  /* 0x0000000000007918 */ /* 0x000fe20000000000 */
[----:B------:R-:W-:Y:S04]  /*12c0*/  BSSY.RECONVERGENT B3, `(.L_x_43) ;  /* 0x000000e000037945 */ /* 0x000fe80003800200 */
[----:B------:R-:W-:Y:S05]  /*12d0*/  @P3 BRA `(.L_x_44) ;  /* 0x0000000000303947 */ /* 0x000fea0003800000 */
[----:B------:R-:W2:Y:S02]  /*12e0*/  LDS R3, [UR10+0x34] ;  /* 0x0000340aff037984 */ /* 0x000ea40008000800 */
[----:B--2---:R-:W2:Y:S02]  /*12f0*/  LDC.64 R4, c[0x0][0x3b8] ;  /* 0x0000ee00ff047b82 */ /* 0x004ea40000000a00 */
[----:B---3-5:R-:W3:Y:S01]  /*1300*/  LDS R2, [UR10+0x1c] ;  /* 0x00001c0aff027984 */ /* 0x028ee20008000800 */
[C---:B--2---:R-:W-:Y:S01]  /*1310*/  SHF.L.U64.HI R5, R4.reuse, 0x1, R5 ;  /* 0x0000000104057819 */ /* 0x044fe20000010205 */
[----:B------:R-:W-:-:S03]  /*1320*/  IMAD.SHL.U32 R4, R4, 0x2, RZ ;  /* 0x0000000204047824 */ /* 0x000fc600078e00ff */
[--C-:B------:R-:W-:Y:S02]  /*1330*/  SHF.R.U32.HI R7, RZ, 0x4, R5.reuse ;  /* 0x00000004ff077819 */ /* 0x100fe40000011605 */
[----:B------:R-:W-:-:S05]  /*1340*/  SHF.R.U64 R4, R4, 0x4, R5 ;  /* 0x0000000404047819 */ /* 0x000fca0000001205 */
[----:B------:R2:W-:Y:S01]  /*1350*/  STS [UR10+0xc], R4 ;  /* 0x00000c04ff007988 */ /* 0x0005e2000800080a */
[----:B------:R-:W-:Y:S02]  /*1360*/  LOP3.LUT R3, R3, 0x7, RZ, 0xb8, !PT ;  /* 0x0000000703037812 */ /* 0x000fe400078eb8ff */
[----:B---3--:R-:W-:-:S03]  /*1370*/  LOP3.LUT R2, R2, 0xf, R7, 0xb8, !PT ;  /* 0x0000000f02027812 */ /* 0x008fc600078eb807 */
[----:B------:R2:W-:Y:S04]  /*1380*/  STS [UR10+0x34], R3 ;  /* 0x00003403ff007988 */ /* 0x0005e8000800080a */
[----:B------:R2:W-:Y:S02]  /*1390*/  STS [UR10+0x1c], R2 ;  /* 0x00001c02ff007988 */ /* 0x0005e4000800080a */
.L_x_44:
[----:B------:R-:W-:Y:S05]  /*13a0*/  BSYNC.RECONVERGENT B3 ;  /* 0x0000000000037941 */ /* 0x000fea0003800200 */
.L_x_43:
[----:B------:R-:W-:Y:S04]  /*13b0*/  BSSY.RECONVERGENT B4, `(.L_x_45) ;  /* 0x000001a000047945 */ /* 0x000fe80003800200 */
[----:B------:R-:W-:Y:S04]  /*13c0*/  BSSY.RELIABLE B3, `(.L_x_46) ;  /* 0x0000015000037945 */ /* 0x000fe80003800100 */
[----:B------:R-:W-:Y:S05]  /*13d0*/  @P3 BRA `(.L_x_47) ;  /* 0x0000000000203947 */ /* 0x000fea0003800000 */
[----:B--23-5:R-:W2:Y:S02]  /*13e0*/  LDS R2, [UR10+0x34] ;  /* 0x0000340aff027984 */ /* 0x02cea40008000800 */
[----:B--2---:R-:W-:-:S05]  /*13f0*/  LOP3.LUT R2, R2, 0x38, RZ, 0xb8, !PT ;  /* 0x0000003802027812 */ /* 0x004fca00078eb8ff */
[----:B------:R2:W-:Y:S01]  /*1400*/  STS [UR10+0x34], R2 ;  /* 0x00003402ff007988 */ /* 0x0005e2000800080a */
[----:B------:R-:W-:Y:S05]  /*1410*/  @P3 BRA `(.L_x_48) ;  /* 0x0000000000203947 */ /* 0x000fea0003800000 */
[----:B--2---:R-:W2:Y:S01]  /*1420*/  LDS R2, [UR10+0x8] ;  /* 0x0000080aff027984 */ /* 0x004ea20008000800 */
[----:B------:R-:W-:-:S05]  /*1430*/  IMAD.MOV.U32 R3, RZ, RZ, 0x780 ;  /* 0x00000780ff037424 */ /* 0x000fca00078e00ff */
[----:B--2---:R-:W-:-:S05]  /*1440*/  LOP3.LUT R2, R2, 0x300, R3, 0xd8, !PT ;  /* 0x0000030002027812 */ /* 0x004fca00078ed803 */
[----:B------:R2:W-:Y:S02]  /*1450*/  STS [UR10+0x8], R2 ;  /* 0x00000802ff007988 */ /* 0x0005e4000800080a */
.L_x_47:
[----:B------:R-:W-:Y:S05]  /*1460*/  @P3 BRA `(.L_x_49) ;  /* 0x0000000000283947 */ /* 0x000fea0003800000 */
[----:B--23-5:R-:W2:Y:S02]  /*1470*/  LDS R2, [UR10+0x8] ;  /* 0x0000080aff027984 */ /* 0x02cea40008000800 */
[----:B--2---:R-:W-:-:S05]  /*1480*/  LOP3.LUT R2, R2, 0x1800, RZ, 0xb8, !PT ;  /* 0x0000180002027812 */ /* 0x004fca00078eb8ff */
[----:B------:R3:W-:Y:S02]  /*1490*/  STS [UR10+0x8], R2 ;  /* 0x00000802ff007988 */ /* 0x0007e4000800080a */
.L_x_48:
[----:B------:R-:W-:Y:S05]  /*14a0*/  @P3 BREAK.RELIABLE B3 ;  /* 0x0000000000033942 */ /* 0x000fea0003800100 */
[----:B------:R-:W-:Y:S05]  /*14b0*/  @P3 BRA `(.L_x_50) ;  /* 0x0000000000243947 */ /* 0x000fea0003800000 */
[----:B--23--:R-:W2:Y:S01]  /*14c0*/  LDS R2, [UR10+0x8] ;  /* 0x0000080aff027984 */ /* 0x00cea20008000800 */
[----:B------:R-:W-:-:S05]  /*14d0*/  IMAD.MOV.U32 R3, RZ, RZ, 0x6000 ;  /* 0x00006000ff037424 */ /* 0x000fca00078e00ff */
[----:B--2---:R-:W-:-:S04]  /*14e0*/  LOP3.LUT R2, R2, 0x6000, R3, 0xd8, !PT ;  /* 0x0000600002027812 */ /* 0x004fc800078ed803 */
[----:B------:R-:W-:-:S05]  /*14f0*/  LOP3.LUT R2, R2, 0x400000, RZ, 0xb8, !PT ;  /* 0x0040000002027812 */ /* 0x000fca00078eb8ff */
[----:B------:R2:W-:Y:S02]  /*1500*/  STS [UR10+0x8], R2 ;  /* 0x00000802ff007988 */ /* 0x0005e4000800080a */
.L_x_49:
[----:B------:R-:W-:Y:S05]  /*1510*/  BSYNC.RELIABLE B3 ;  /* 0x0000000000037941 */ /* 0x000fea0003800100 */
.L_x_46:
[----:B--23-5:R-:W2:Y:S02]  /*1520*/  @!P3 LDS R2, [UR10+0x8] ;  /* 0x0000080aff02b984 */ /* 0x02cea40008000800 */
[----:B--2---:R-:W-:-:S05]  /*1530*/  @!P3 LOP3.LUT R2, R2, 0x8000, RZ, 0xb8, !PT ;  /* 0x000080000202b812 */ /* 0x004fca00078eb8ff */
[----:B------:R5:W-:Y:S02]  /*1540*/  @!P3 STS [UR10+0x8], R2 ;  /* 0x00000802ff00b988 */ /* 0x000be4000800080a */
.L_x_50:
[----:B------:R-:W-:Y:S05]  /*1550*/  BSYNC.RECONVERGENT B4 ;  /* 0x0000000000047941 */ /* 0x000fea0003800200 */
.L_x_45:
[----:B------:R-:W-:Y:S05]  /*1560*/  WARPSYNC.ALL ;  /* 0x0000000000007948 */ /* 0x000fea0003800000 */
[----:B------:R-:W-:Y:S01]  /*1570*/  NOP ;  /* 0x0000000000007918 */ /* 0x000fe20000000000 */
[----:B------:R-:W-:-:S04]  /*1580*/  UIADD3 UR4, UPT, UPT, UR4, 0x100, URZ ;  /* 0x0000010004047890 */ /* 0x000fc8000fffe0ff */
[----:B------:R-:W-:-:S04]  /*1590*/  UIADD3 UR12, UP0, UPT, UR4, UR12, URZ ;  /* 0x0000000c040c7290 */ /* 0x000fc8000ff1e0ff */
[----:B------:R-:W-:Y:S01]  /*15a0*/  ULEA.HI.X.SX32 UR13, UR4, UR13, 0x1, UP0 ;  /* 0x0000000d040d7291 */ /* 0x000fe200080f0eff */
[----:B------:R-:W-:Y:S11]  /*15b0*/  @P0 BRA `(.L_x_51) ;  /* 0x0000000000300947 */ /* 0x000ff60003800000 */
[----:B--23-5:R-:W2:Y:S01]  /*15c0*/  S2R R2, SR_LANEID ;  /* 0x0000000000027919 */ /* 0x02cea20000000000 */
[----:B------:R-:W-:Y:S05]  /*15d0*/  WARPSYNC.ALL ;  /* 0x0000000000007948 */ /* 0x000fea0003800000 */
[----:B------:R-:W-:Y:S01]  /*15e0*/  NOP ;  /* 0x0000000000007918 */ /* 0x000fe20000000000 */
[----:B--2---:R-:W-:-:S05]  /*15f0*/  IMAD.SHL.U32 R4, R2, 0x4, RZ ;  /* 0x0000000402047824 */ /* 0x004fca00078e00ff */
[----:B------:R-:W2:Y:S01]  /*1600*/  LDS R5, [R4+UR10] ;  /* 0x0000000a04057984 */ /* 0x000ea20008000800 */
[----:B------:R-:W-:-:S05]  /*1610*/  IADD3 R2, P1, PT, R4, UR12, RZ ;  /* 0x0000000c04027c10 */ /* 0x000fca000ff3e0ff */
[----:B------:R-:W-:-:S05]  /*1620*/  IMAD.X R3, RZ, RZ, UR13, P1 ;  /* 0x0000000dff037e24 */ /* 0x000fca00088e06ff */
[----:B--2---:R2:W3:Y:S01]  /*1630*/  ATOMG.E.EXCH.STRONG.GPU PT, RZ, [R2], R5 ;  /* 0x0000000502ff73a8 */ /* 0x0044e200041ee100 */
[----:B------:R-:W-:-:S04]  /*1640*/  DEPBAR {5,4,3,2,1,0} ;  /* 0x0000003f0000791a */ /* 0x000fc80000000000 */
[----:B------:R-:W5:Y:S02]  /*1650*/  CCTL.E.C.LDCU.IV.DEEP [UR12] ;  /* 0x000000000c007540 */ /* 0x000f640009c08000 */
[----:B-----5:R2:W-:Y:S01]  /*1660*/  UTMACCTL.IV [UR12] ;  /* 0x000000000c0079b9 */ /* 0x0205e20008000000 */
[----:B------:R-:W-:Y:S01]  /*1670*/  NOP ;  /* 0x0000000000007918 */ /* 0x000fe20000000000 */
.L_x_51:
[----:B------:R-:W-:Y:S05]  /*1680*/  @P0 BRA `(.L_x_52) ;  /* 0x00000000000c0947 */ /* 0x000fea0003800000 */
[----:B------:R0:W-:Y:S01]  /*1690*/  UTMACMDFLUSH ;  /* 0x00000000000079b7 */ /* 0x0001e20000000000 */
[----:B------:R-:W-:Y:S05]  /*16a0*/  @P0 BRA `(.L_x_52) ;  /* 0x0000000000040947 */ /* 0x000fea0003800000 */
[----:B------:R-:W-:-:S04]  /*16b0*/  DEPBAR.LE SB0, 0x0 ;  /* 0x000080000000791a */ /* 0x000fc80000000000 */
.L_x_52:
[----:B------:R-:W-:Y:S05]  /*16c0*/  WARPSYNC.ALL ;  /* 0x0000000000007948 */ /* 0x000fea0003800000 */
[----:B------:R-:W-:Y:S01]  /*16d0*/  NOP ;  /* 0x0000000000007918 */ /* 0x000fe20000000000 */
[----:B---3--:R-:W-:Y:S01]  /*16e0*/  BAR.SYNC.DEFER_BLOCKING 0x0 ;  /* 0x0000000000007b1d */ /* 0x008fe20000010000 */
[----:B--2--5:R-:W-:Y:S01]  /*16f0*/  SHF.R.U32.HI R2, RZ, 0x5, R0 ;  /* 0x00000005ff027819 */ /* 0x024fe20000011600 */
[----:B------:R-:W-:Y:S01]  /*1700*/  USHF.L.U32 UR14, UR14, 0x8, URZ ;  /* 0x000000080e0e7899 */ /* 0x000fe200080006ff */
[----:B------:R-:W-:Y:S02]  /*1710*/  ISETP.GE.AND P0, PT, R12, 0x1, PT ;  /* 0x000000010c00780c */ /* 0x000fe40003f06270 */
[----:B------:R-:W-:Y:S01]  /*1720*/  R2UR UR15, R2 ;  /* 0x00000000020f72ca */ /* 0x000fe200000e0000 */
[----:B------:R-:W-:Y:S01]  /*1730*/  VOTEU.ALL UP0, P3 ;  /* 0x0000000000ff7886 */ /* 0x000fe20001800000 */
[----:B------:R-:W-:Y:S01]  /*1740*/  UMOV UR4, 0x1 ;  /* 0x0000000100047882 */ /* 0x000fe20000000000 */
[----:B------:R-:W-:Y:S01]  /*1750*/  VOTEU.ALL UP1, P3 ;  /* 0x0000000000ff7886 */ /* 0x000fe20001820000 */
[----:B------:R-:W-:Y:S02]  /*1760*/  BSSY.RECONVERGENT B4, `(.L_x_53) ;  /* 0x000001a000047945 */ /* 0x000fe40003800200 */
[----:B------:R-:W-:-:S04]  /*1770*/  @!UP0 UIADD3 UR6, UPT, UPT, -UR4, 0x100000, URZ ;  /* 0x0010000004068890 */ /* 0x000fc8000fffe1ff */
[----:B------:R-:W-:Y:S02]  /*1780*/  @!UP0 USHF.L.U32 UR7, UR6, 0xb, URZ ;  /* 0x0000000b06078899 */ /* 0x000fe400080006ff */
[----:B------:R-:W-:Y:S02]  /*1790*/  @!UP0 USHF.L.U32 UR6, UR6, 0x1, URZ ;  /* 0x0000000106068899 */ /* 0x000fe400080006ff */
[----:B------:R-:W-:-:S04]  /*17a0*/  @!UP0 UIADD3 UR4, UPT, UPT, -UR4, 0x100000, URZ ;  /* 0x0010000004048890 */ /* 0x000fc8000fffe1ff */
[----:B------:R-:W-:Y:S02]  /*17b0*/  @!UP0 USHF.L.U32 UR5, UR4, 0xb, URZ ;  /* 0x0000000b04058899 */ /* 0x000fe400080006ff */
[----:B------:R-:W-:Y:S01]  /*17c0*/  @!UP0 USHF.L.U32 UR4, UR4, 0x1, URZ ;  /* 0x0000000104048899 */ /* 0x000fe200080006ff */
[----:B------:R-:W-:Y:S01]  /*17d0*/  VOTEU.ALL UP0, P3 ;  /* 0x0000000000ff7886 */ /* 0x000fe20001800000 */
[----:B------:R-:W2:Y:S04]  /*17e0*/  FENCE.VIEW.ASYNC.S ;  /* 0x00000000000073c6 */ /* 0x000ea80000000000 */
[----:B--2---:R2:W3:Y:S02]  /*17f0*/  @!UP0 SYNCS.EXCH.64 URZ, [UR10+0x30000], UR6 ;  /* 0x030000060aff85b2 */ /* 0x0044e40008000100 */
[----:B--2---:R-:W-:-:S02]  /*1800*/  UIADD3 UR6, UPT, UPT, UR10, 0x30010, URZ ;  /* 0x000300100a067890 */ /* 0x004fc4000fffe0ff */
[----:B------:R-:W-:Y:S02]  /*1810*/  USHF.L.U32 UR7, UR16, 0x7, URZ ;  /* 0x0000000710077899 */ /* 0x000fe400080006ff */
[----:B------:R2:W3:Y:S02]  /*1820*/  @!UP1 SYNCS.EXCH.64 URZ, [UR10+0x30010], UR4 ;  /* 0x030010040aff95b2 */ /* 0x0004e40008000100 */
[----:B---3--:R-:W-:Y:S06]  /*1830*/  BAR.SYNC.DEFER_BLOCKING 0x0 ;  /* 0x0000000000007b1d */ /* 0x008fec0000010000 */
[----:B------:R-:W-:Y:S05]  /*1840*/  @P3 BRA `(.L_x_54) ;  /* 0x00000000002c3947 */ /* 0x000fea0003800000 */
[----:B--2---:R-:W-:Y:S02]  /*1850*/  UMOV UR4, 0x1 ;  /* 0x0000000100047882 */ /* 0x004fe40000000000 */
[----:B------:R-:W-:-:S04]  /*1860*/  UIADD3 UR18, UPT, UPT, -UR4, 0x100000, URZ ;  /* 0x0010000004127890 */ /* 0x000fc8000fffe1ff */
[----:B------:R-:W-:Y:S02]  /*1870*/  USHF.L.U32 UR19, UR18, 0xb, URZ ;  /* 0x0000000b12137899 */ /* 0x000fe400080006ff */
[----:B------:R-:W-:Y:S02]  /*1880*/  USHF.L.U32 UR18, UR18, 0x1, URZ ;  /* 0x0000000112127899 */ /* 0x000fe400080006ff */
[----:B------:R-:W-:-:S04]  /*1890*/  UIADD3 UR4, UPT, UPT, -UR4, 0x100000, URZ ;  /* 0x0010000004047890 */ /* 0x000fc8000fffe1ff */
[----:B------:R-:W-:Y:S02]  /*18a0*/  USHF.L.U32 UR5, UR4, 0xb, URZ ;  /* 0x0000000b04057899 */ /* 0x000fe400080006ff */
[----:B------:R-:W-:Y:S01]  /*18b0*/  USHF.L.U32 UR4, UR4, 0x1, URZ ;  /* 0x0000000104047899 */ /* 0x000fe200080006ff */
[----:B------:R-:W2:Y:S03]  /*18c0*/  FENCE.VIEW.ASYNC.S ;  /* 0x00000000000073c6 */ /* 0x000ea60000000000 */
[----:B--2---:R3:W5:Y:S08]  /*18d0*/  SYNCS.EXCH.64 URZ, [UR10+0x30008], UR18 ;  /* 0x030008120aff75b2 */ /* 0x0047700008000100 */
[----:B------:R3:W2:Y:S02]  /*18e0*/  SYNCS.EXCH.64 URZ, [UR10+0x30018], UR4 ;  /* 0x030018040aff75b2 */ /* 0x0006a40008000100 */
[----:B---3--:R-:W-:Y:S01]  /*18f0*/  NOP ;  /* 0x0000000000007918 */ /* 0x008fe20000000000 */
.L_x_54:
[----:B--2---:R-:W-:Y:S05]  /*1900*/  BSYNC.RECONVERGENT B4 ;  /* 0x0000000000047941 */ /* 0x004fea0003800200 */
.L_x_53:
[----:B------:R-:W-:Y:S05]  /*1910*/  @!P0 BRA `(.L_x_55) ;  /* 0x0000000c00648947 */ /* 0x000fea0003800000 */
[----:B-----5:R-:W-:Y:S01]  /*1920*/  BAR.SYNC.DEFER_BLOCKING 0x0 ;  /* 0x0000000000007b1d */ /* 0x020fe20000010000 */
[----:B------:R-:W-:Y:S01]  /*1930*/  ELECT P1, URZ, PT ;  /* 0x0000000000ff782f */ /* 0x000fe20003820000 */
[----:B------:R-:W-:Y:S01]  /*1940*/  @!P3 IMAD.MOV.U32 R2, RZ, RZ, 0x18000 ;  /* 0x00018000ff02b424 */ /* 0x000fe200078e00ff */
[----:B------:R-:W-:Y:S02]  /*1950*/  ULOP3.LUT UR4, UR15, 0x1, URZ, 0xc0, !UPT ;  /* 0x000000010f047892 */ /* 0x000fe4000f8ec0ff */
[----:B------:R-:W-:Y:S01]  /*1960*/  ISETP.LT.U32.AND P1, PT, R132, 0x40, P1 ;  /* 0x000000408400780c */ /* 0x000fe20000f21070 */
[----:B------:R-:W-:Y:S01]  /*1970*/  UMOV UR23, UR7 ;  /* 0x0000000700177c82 */ /* 0x000fe20008000000 */
[----:B------:R-:W-:Y:S02]  /*1980*/  ULEA UR5, UR4, UR10, 0xe ;  /* 0x0000000a04057291 */ /* 0x000fe4000f8e70ff */
[----:B------:R-:W-:Y:S01]  /*1990*/  USHF.L.U32 UR22, UR4, 0x6, URZ ;  /* 0x0000000604167899 */ /* 0x000fe200080006ff */
[----:B------:R-:W-:Y:S01]  /*19a0*/  ELECT P0, URZ, PT ;  /* 0x0000000000ff782f */ /* 0x000fe20003800000 */
[----:B------:R-:W-:-:S03]  /*19b0*/  ULOP3.LUT UR16, UR15, 0x3, URZ, 0xc0, !UPT ;  /* 0x000000030f107892 */ /* 0x000fc6000f8ec0ff */
[----:B------:R-:W-:Y:S01]  /*19c0*/  ISETP.LT.U32.AND P0, PT, R132, 0x80, P0 ;  /* 0x000000808400780c */ /* 0x000fe20000701070 */
[----:B------:R-:W-:-:S03]  /*19d0*/  ULEA UR24, UR16, UR10, 0xe ;  /* 0x0000000a10187291 */ /* 0x000fc6000f8e70ff */
[----:B------:R-:W-:Y:S01]  /*19e0*/  VOTEU.ANY UP0, P1 ;  /* 0x0000000000ff7886 */ /* 0x000fe20000800100 */
[----:B------:R-:W-:Y:S01]  /*19f0*/  ULEA UR26, UR16, UR14, 0x6 ;  /* 0x0000000e101a7291 */ /* 0x000fe2000f8e30ff */
[----:B------:R2:W-:Y:S03]  /*1a00*/  @!P3 SYNCS.ARRIVE.TRANS64 RZ, [UR10+0x30000], R2 ;  /* 0x03000002ffffb9a7 */ /* 0x0005e6000800000a */
[----:B------:R-:W-:Y:S02]  /*1a10*/  @UP0 UIADD3 UR20, UPT, UPT, UR5, 0x20000, URZ ;  /* 0x0002000005140890 */ /* 0x000fe4000fffe0ff */
[----:B------:R-:W-:Y:S01]  /*1a20*/  @UP0 UIADD3 UR21, UPT, UPT, UR10, 0x30000, URZ ;  /* 0x000300000a150890 */ /* 0x000fe2000fffe0ff */
[----:B------:R-:W-:Y:S01]  /*1a30*/  VOTEU.ANY UP0, P1 ;  /* 0x0000000000ff7886 */ /* 0x000fe20000800100 */
[----:B------:R-:W-:Y:S06]  /*1a40*/  BAR.SYNC.DEFER_BLOCKING 0x0 ;  /* 0x0000000000007b1d */ /* 0x000fec0000010000 */
[----:B------:R-:W-:Y:S01]  /*1a50*/  VOTEU.ANY UP1, P0 ;  /* 0x0000000000ff7886 */ /* 0x000fe20000020100 */
[----:B------:R-:W-:-:S04]  /*1a60*/  VOTEU.ANY UP2, P0 ;  /* 0x0000000000ff7886 */ /* 0x000fc80000040100 */
[----:B------:R-:W-:Y:S01]  /*1a70*/  @UP1 UIADD3 UR25, UPT, UPT, UR10, 0x30000, URZ ;  /* 0x000300000a191890 */ /* 0x000fe2000fffe0ff */
[----:B------:R-:W-:Y:S01]  /*1a80*/  @UP1 UMOV UR27, URZ ;  /* 0x000000ff001b1c82 */ /* 0x000fe20008000000 */
[----:B------:R2:W-:Y:S01]  /*1a90*/  @UP0 UTMALDG.2D [UR20], [UR8] ;  /* 0x00000014080005b4 */ /* 0x0005e20008008000 */
[----:B------:R-:W-:Y:S01]  /*1aa0*/  UISETP.NE.U32.AND UP0, UPT, UR15, URZ, UPT ;  /* 0x000000ff0f00728c */ /* 0x000fe2000bf05070 */
[----:B------:R3:W-:Y:S06]  /*1ab0*/  MEMBAR.ALL.CTA ;  /* 0x0000000000007992 */ /* 0x0007ec0000008000 */
[----:B---3--:R-:W3:Y:S02]  /*1ac0*/  FENCE.VIEW.ASYNC.S ;  /* 0x00000000000073c6 */ /* 0x008ee40000000000 */
[----:B---3--:R-:W-:Y:S06]  /*1ad0*/  BAR.SYNC.DEFER_BLOCKING 0x0 ;  /* 0x0000000000007b1d */ /* 0x008fec0000010000 */
[----:B------:R2:W-:Y:S02]  /*1ae0*/  @UP2 UTMALDG.2D [UR24], [UR34] ;  /* 0x00000018220025b4 */ /* 0x0005e40008008000 */
[----:B------:R-:W-:Y:S06]  /*1af0*/  BAR.SYNC.DEFER_BLOCKING 0x0 ;  /* 0x0000000000007b1d */ /* 0x000fec0000010000 */
[----:B------:R-:W3:Y:S02]  /*1b00*/  SYNCS.PHASECHK.TRANS64.TRYWAIT P0, [UR10+0x30000], RZ ;  /* 0x030000ffff0075a7 */ /* 0x000ee4000800110a */
[----:B--23--:R-:W-:Y:S05]  /*1b10*/  @!P0 BRA `(.L_x_56) ;  /* 0x0000001400888947 */ /* 0x00cfea0003800000 */
.L_x_70:
[----:B------:R-:W-:Y:S05]  /*1b20*/  BRA.U UP0, `(.L_x_57) ;  /* 0x0000000100cc7547 */ /* 0x000fea000b800000 */
[----:B------:R-:W-:Y:S02]  /*1b30*/  USHF.R.U32.HI UR18, URZ, 0x4, UR10 ;  /* 0x00000004ff127899 */ /* 0x000fe4000801160a */
[----:B------:R-:W-:Y:S02]  /*1b40*/  UIADD3 UR16, UPT, UPT, UR10, 0x20000, URZ ;  /* 0x000200000a107890 */ /* 0x000fe4000fffe0ff */
[----:B------:R-:W-:Y:S02]  /*1b50*/  USGXT.U32 UR18, UR18, 0xe ;  /* 0x0000000e1212789a */ /* 0x000fe40008000000 */
[----:B------:R-:W-:Y:S02]  /*1b60*/  USHF.R.U32.HI UR16, URZ, 0x4, UR16 ;  /* 0x00000004ff107899 */ /* 0x000fe40008011610 */
[----:B------:R-:W-:Y:S02]  /*1b70*/  UIADD3 UR26, UP0, UPT, UR18, 0x4000080, URZ ;  /* 0x04000080121a7890 */ /* 0x000fe4000ff1e0ff */
[----:B------:R-:W-:Y:S01]  /*1b80*/  USGXT.U32 UR16, UR16, 0xe ;  /* 0x0000000e1010789a */ /* 0x000fe20008000000 */
[----:B------:R-:W-:Y:S01]  /*1b90*/  UMOV UR5, URZ ;  /* 0x000000ff00057c82 */ /* 0x000fe20008000000 */
[----:B------:R-:W-:Y:S01]  /*1ba0*/  UMOV UR4, URZ ;  /* 0x000000ff00047c82 */ /* 0x000fe20008000000 */
[----:B------:R-:W-:-:S02]  /*1bb0*/  UIADD3.X UR27, UPT, UPT, UR5, 0x40004040, URZ, UP0, !UPT ;  /* 0x40004040051b7890 */ /* 0x000fc400087fe4ff */
[----:B------:R-:W-:Y:S02]  /*1bc0*/  UIADD3 UR54, UP0, UPT, UR16, 0x2, URZ ;  /* 0x0000000210367890 */ /* 0x000fe4000ff1e0ff */
[----:B------:R-:W-:Y:S02]  /*1bd0*/  ULOP3.LUT UR18, UR18, 0x4000000, URZ, 0xfc, !UPT ;  /* 0x0400000012127892 */ /* 0x000fe4000f8efcff */
[----:B------:R-:W-:Y:S02]  /*1be0*/  UIADD3.X UR55, UPT, UPT, UR4, 0x40004040, URZ, UP0, !UPT ;  /* 0x4000404004377890 */ /* 0x000fe400087fe4ff */
[----:B------:R-:W-:Y:S02]  /*1bf0*/  UIADD3.64 UR30, UPT, UPT, UR26, 0x80, URZ ;  /* 0x000000801a1e7897 */ /* 0x000fe4000fffe0ff */
[----:B------:R-:W-:Y:S02]  /*1c00*/  UIADD3.64 UR4, UPT, UPT, UR54, 0x2, URZ ;  /* 0x0000000236047897 */ /* 0x000fe4000fffe0ff */
[----:B------:R-:W-:-:S02]  /*1c10*/  UIADD3.64 UR36, UPT, UPT, UR26, 0x100, URZ ;  /* 0x000001001a247897 */ /* 0x000fc4000fffe0ff */
[----:B------:R-:W-:Y:S02]  /*1c20*/  UIADD3.64 UR32, UPT, UPT, UR54, 0x4, URZ ;  /* 0x0000000436207897 */ /* 0x000fe4000fffe0ff */
[----:B------:R-:W-:Y:S02]  /*1c30*/  UIADD3.64 UR40, UPT, UPT, UR26, 0x180, URZ ;  /* 0x000001801a287897 */ /* 0x000fe4000fffe0ff */
[----:B------:R-:W-:Y:S02]  /*1c40*/  UIADD3.64 UR38, UPT, UPT, UR54, 0x3fe, URZ ;  /* 0x000003fe36267897 */ /* 0x000fe4000fffe0ff */
[----:B------:R-:W-:Y:S02]  /*1c50*/  UIADD3.64 UR44, UPT, UPT, UR26, 0x200, URZ ;  /* 0x000002001a2c7897 */ /* 0x000fe4000fffe0ff */
[----:B------:R-:W-:Y:S02]  /*1c60*/  UIADD3.64 UR42, UPT, UPT, UR54, 0x400, URZ ;  /* 0x00000400362a7897 */ /* 0x000fe4000fffe0ff */
[----:B------:R-:W-:-:S02]  /*1c70*/  UIADD3.64 UR48, UPT, UPT, UR26, 0x280, URZ ;  /* 0x000002801a307897 */ /* 0x000fc4000fffe0ff */
[----:B------:R-:W-:Y:S01]  /*1c80*/  UIADD3.64 UR46, UPT, UPT, UR54, 0x402, URZ ;  /* 0x00000402362e7897 */ /* 0x000fe2000fffe0ff */
[----:B------:R-:W-:Y:S01]  /*1c90*/  UMOV UR20, 0x0 ;  /* 0x0000000000147882 */ /* 0x000fe20000000000 */
[----:B------:R-:W-:Y:S01]  /*1ca0*/  UMOV UR21, 0x8410010 ;  /* 0x0841001000157882 */ /* 0x000fe20000000000 */
[----:B------:R-:W-:Y:S01]  /*1cb0*/  UIADD3.64 UR52, UPT, UPT, UR26, 0x300, URZ ;  /* 0x000003001a347897 */ /* 0x000fe2000fffe0ff */
[----:B------:R-:W-:Y:S01]  /*1cc0*/  UMOV UR17, 0x40004040 ;  /* 0x4000404000117882 */ /* 0x000fe20000000000 */
[----:B------:R-:W-:Y:S01]  /*1cd0*/  UIADD3.64 UR50, UPT, UPT, UR54, 0x404, URZ ;  /* 0x0000040436327897 */ /* 0x000fe2000fffe0ff */
[----:B------:R-:W-:Y:S01]  /*1ce0*/  UMOV UR19, 0x40004040 ;  /* 0x4000404000137882 */ /* 0x000fe20000000000 */
[----:B------:R-:W-:Y:S01]  /*1cf0*/  UMOV UR22, 0x0 ;  /* 0x0000000000167882 */ /* 0x000fe20000000000 */
[----:B------:R-:W-:Y:S01]  /*1d00*/  UMOV UR23, 0x8410010 ;  /* 0x0841001000177882 */ /* 0x000fe20000000000 */
[----:B------:R-:W-:Y:S01]  /*1d10*/  UMOV UR24, 0x0 ;  /* 0x0000000000187882 */ /* 0x000fe20000000000 */
[----:B------:R-:W-:Y:S01]  /*1d20*/  UMOV UR25, 0x8410010 ;  /* 0x0841001000197882 */ /* 0x000fe20000000000 */
[----:B------:R2:W-:Y:S01]  /*1d30*/  UTCHMMA gdesc[UR16], gdesc[UR18], tmem[UR11], tmem[UR20], idesc[UR21], !UPT ;  /* 0x00ff1412100075ea */ /* 0x0005e2000f80000b */
[----:B------:R-:W-:Y:S01]  /*1d40*/  UMOV UR28, 0x0 ;  /* 0x00000000001c7882 */ /* 0x000fe20000000000 */
[----:B------:R-:W-:Y:S01]  /*1d50*/  UMOV UR29, 0x8410010 ;  /* 0x08410010001d7882 */ /* 0x000fe20000000000 */
[----:B------:R2:W-:Y:S01]  /*1d60*/  UTCHMMA gdesc[UR54], gdesc[UR26], tmem[UR11], tmem[UR22], idesc[UR23], UPT ;  /* 0x00ff161a360075ea */ /* 0x0005e2000b80000b */
        /* <DEDUP_REMOVED lines=12> */
[----:B------:R2:W-:Y:S01]  /*1e30*/  UTCHMMA gdesc[UR46], gdesc[UR48], tmem[UR11], tmem[UR60], idesc[UR61], UPT ;  /* 0x00ff3c302e0075ea */ /* 0x0005e2000b80000b */
[----:B------:R2:W-:Y:S01]  /*1e40*/  UTCHMMA gdesc[UR50], gdesc[UR52], tmem[UR11], tmem[UR62], idesc[UR63], UPT ;  /* 0x00ff3e34320075ea */ /* 0x0005e2000b80000b */
[----:B------:R-:W-:Y:S01]  /*1e50*/  NOP ;  /* 0x0000000000007918 */ /* 0x000fe20000000000 */
.L_x_57:
[----:B------:R-:W-:Y:S01]  /*1e60*/  ELECT P0, URZ, PT ;  /* 0x0000000000ff782f */ /* 0x000fe20003800000 */
[----:B--2---:R-:W-:Y:S01]  /*1e70*/  UMOV UR4, UR6 ;  /* 0x0000000600047c82 */ /* 0x004fe20008000000 */
[----:B------:R-:W-:Y:S02]  /*1e80*/  UMOV UR5, URZ ;  /* 0x000000ff00057c82 */ /* 0x000fe40008000000 */
[----:B------:R-:W-:-:S13]  /*1e90*/  ISETP.LT.U32.AND P0, PT, R132, 0x20, P0 ;  /* 0x000000208400780c */ /* 0x000fda0000701070 */
[----:B------:R-:W-:Y:S01]  /*1ea0*/  VOTEU.ANY UP0, P0 ;  /* 0x0000000000ff7886 */ /* 0x000fe20000000100 */
[----:B------:R-:W-:Y:S01]  /*1eb0*/  VOTEU.ANY UP1, P0 ;  /* 0x0000000000ff7886 */ /* 0x000fe20000020100 */
[----:B------:R-:W-:-:S03]  /*1ec0*/  ISETP.GE.U32.AND P0, PT, R12, 0x81, PT ;  /* 0x000000810c00780c */ /* 0x000fc60003f06070 */
[----:B------:R-:W-:Y:S02]  /*1ed0*/  @UP0 UMOV UR4, UR4 ;  /* 0x0000000400040c82 */ /* 0x000fe40008000000 */
[----:B------:R2:W-:Y:S01]  /*1ee0*/  @UP1 UTCBAR [UR4], URZ ;  /* 0x000000ff040013e9 */ /* 0x0005e200080000ff */
[----:B------:R-:W-:Y:S06]  /*1ef0*/  BAR.SYNC.DEFER_BLOCKING 0x0 ;  /* 0x0000000000007b1d */ /* 0x000fec0000010000 */
[----:B------:R-:W3:Y:S02]  /*1f00*/  SYNCS.PHASECHK.TRANS64.TRYWAIT P1, [UR10+0x30010], RZ ;  /* 0x030010ffff0075a7 */ /* 0x000ee4000802110a */
[----:B--23--:R-:W-:Y:S05]  /*1f10*/  @!P1 BRA `(.L_x_58) ;  /* 0x0000001000949947 */ /* 0x00cfea0003800000 */
.L_x_71:
[----:B------:R-:W-:Y:S01]  /*1f20*/  IMAD.MOV.U32 R2, RZ, RZ, RZ ;  /* 0x000000ffff027224 */ /* 0x000fe200078e00ff */
[----:B------:R-:W-:Y:S06]  /*1f30*/  @!P0 BRA `(.L_x_55) ;  /* 0x0000000400dc8947 */ /* 0x000fec0003800000 */
[----:B------:R-:W2:Y:S01]  /*1f40*/  LDCU UR36, c[0x0][0x3a0] ;  /* 0x00007400ff2477ac */ /* 0x000ea20008000800 */
[----:B------:R-:W-:Y:S01]  /*1f50*/  UMOV UR16, 0x1 ;  /* 0x0000000100107882 */ /* 0x000fe20000000000 */
[----:B------:R-:W-:-:S05]  /*1f60*/  UMOV UR31, 0x80 ;  /* 0x00000080001f7882 */ /* 0x000fca0000000000 */
.L_x_62:
[----:B------:R-:W-:Y:S01]  /*1f70*/  BAR.SYNC.DEFER_BLOCKING 0x0 ;  /* 0x0000000000007b1d */ /* 0x000fe20000010000 */
[----:B------:R-:W-:Y:S01]  /*1f80*/  ULEA UR37, UR16, UR10, 0x3 ;  /* 0x0000000a10257291 */ /* 0x000fe2000f8e18ff */
[----:B------:R-:W-:Y:S01]  /*1f90*/  @!P3 IMAD.MOV.U32 R3, RZ, RZ, 0x18000 ;  /* 0x00018000ff03b424 */ /* 0x000fe200078e00ff */
[----:B------:R-:W-:Y:S01]  /*1fa0*/  ELECT P1, URZ, PT ;  /* 0x0000000000ff782f */ /* 0x000fe20003820000 */
[----:B------:R-:W-:-:S03]  /*1fb0*/  ULEA UR4, UR16, UR10, 0xf ;  /* 0x0000000a10047291 */ /* 0x000fc6000f8e78ff */
[----:B------:R-:W-:Y:S01]  /*1fc0*/  ISETP.LT.U32.AND P1, PT, R132, 0x40, P1 ;  /* 0x000000408400780c */ /* 0x000fe20000f21070 */
[----:B------:R-:W-:Y:S02]  /*1fd0*/  ULOP3.LUT UR5, UR15, 0x1, URZ, 0xc0, !UPT ;  /* 0x000000010f057892 */ /* 0x000fe4000f8ec0ff */
[----:B------:R-:W-:Y:S02]  /*1fe0*/  UIADD3 UR17, UPT, UPT, UR4, 0x20000, URZ ;  /* 0x0002000004117890 */ /* 0x000fe4000fffe0ff */
[----:B------:R-:W-:Y:S02]  /*1ff0*/  ULEA UR6, UR5, UR31, 0x6 ;  /* 0x0000001f05067291 */ /* 0x000fe4000f8e30ff */
[----:B------:R-:W-:Y:S01]  /*2000*/  ULEA UR4, UR5, UR17, 0xe ;  /* 0x0000001105047291 */ /* 0x000fe2000f8e70ff */
[----:B------:R-:W-:Y:S01]  /*2010*/  ELECT P0, URZ, PT ;  /* 0x0000000000ff782f */ /* 0x000fe20003800000 */
[----:B------:R-:W-:-:S04]  /*2020*/  ULEA UR18, UR16, UR10, 0x10 ;  /* 0x0000000a10127291 */ /* 0x000fc8000f8e80ff */
[----:B------:R-:W-:Y:S01]  /*2030*/  VOTEU.ANY UP0, P1 ;  /* 0x0000000000ff7886 */ /* 0x000fe20000800100 */
[----:B------:R-:W-:Y:S01]  /*2040*/  ISETP.LT.U32.AND P0, PT, R132, 0x80, P0 ;  /* 0x000000808400780c */ /* 0x000fe20000701070 */
[----:B------:R-:W-:Y:S01]  /*2050*/  ULOP3.LUT UR30, UR15, 0x3, URZ, 0xc0, !UPT ;  /* 0x000000030f1e7892 */ /* 0x000fe2000f8ec0ff */
[----:B------:R3:W-:Y:S02]  /*2060*/  @!P3 SYNCS.ARRIVE.TRANS64 RZ, [UR37+0x30000], R3 ;  /* 0x03000003ffffb9a7 */ /* 0x0007e40008000025 */
[----:B------:R-:W-:Y:S01]  /*2070*/  @UP0 UIADD3 UR5, UPT, UPT, UR37, 0x30000, URZ ;  /* 0x0003000025050890 */ /* 0x000fe2000fffe0ff */
[----:B------:R-:W-:Y:S01]  /*2080*/  VOTEU.ANY UP0, P1 ;  /* 0x0000000000ff7886 */ /* 0x000fe20000800100 */
[----:B------:R-:W-:Y:S01]  /*2090*/  BAR.SYNC.DEFER_BLOCKING 0x0 ;  /* 0x0000000000007b1d */ /* 0x000fe20000010000 */
[----:B------:R-:W-:Y:S02]  /*20a0*/  ULEA UR28, UR30, UR18, 0xe ;  /* 0x000000121e1c7291 */ /* 0x000fe4000f8e70ff */
[----:B------:R-:W-:Y:S01]  /*20b0*/  ULEA UR30, UR30, UR14, 0x6 ;  /* 0x0000000e1e1e7291 */ /* 0x000fe2000f8e30ff */
[----:B---3--:R-:W-:-:S03]  /*20c0*/  IMAD.U32 R3, R2, -0x80000000, RZ ;  /* 0x8000000002037824 */ /* 0x008fc600078e00ff */
[----:B------:R-:W-:-:S05]  /*20d0*/  VOTEU.ANY UP1, P0 ;  /* 0x0000000000ff7886 */ /* 0x000fca0000020100 */
[----:B------:R-:W-:Y:S01]  /*20e0*/  @UP1 UIADD3 UR29, UPT, UPT, UR37, 0x30000, URZ ;  /* 0x00030000251d1890 */ /* 0x000fe2000fffe0ff */
[----:B------:R-:W-:Y:S01]  /*20f0*/  VOTEU.ANY UP1, P0 ;  /* 0x0000000000ff7886 */ /* 0x000fe20000020100 */
[----:B------:R3:W-:Y:S01]  /*2100*/  @UP0 UTMALDG.2D [UR4], [UR8] ;  /* 0x00000004080005b4 */ /* 0x0007e20008008000 */
[----:B------:R-:W-:Y:S01]  /*2110*/  UISETP.NE.U32.AND UP0, UPT, UR15, URZ, UPT ;  /* 0x000000ff0f00728c */ /* 0x000fe2000bf05070 */
[----:B------:R5:W-:Y:S06]  /*2120*/  MEMBAR.ALL.CTA ;  /* 0x0000000000007992 */ /* 0x000bec0000008000 */
[----:B-----5:R-:W5:Y:S02]  /*2130*/  FENCE.VIEW.ASYNC.S ;  /* 0x00000000000073c6 */ /* 0x020f640000000000 */
[----:B-----5:R-:W-:Y:S06]  /*2140*/  BAR.SYNC.DEFER_BLOCKING 0x0 ;  /* 0x0000000000007b1d */ /* 0x020fec0000010000 */
[----:B------:R3:W-:Y:S02]  /*2150*/  @UP1 UTMALDG.2D [UR28], [UR34] ;  /* 0x0000001c220015b4 */ /* 0x0007e40008008000 */
[----:B------:R-:W-:Y:S06]  /*2160*/  BAR.SYNC.DEFER_BLOCKING 0x0 ;  /* 0x0000000000007b1d */ /* 0x000fec0000010000 */
[----:B------:R-:W5:Y:S02]  /*2170*/  SYNCS.PHASECHK.TRANS64.TRYWAIT P0, [UR37+0x30000], R3 ;  /* 0x03000003ff0075a7 */ /* 0x000f640008001125 */
[----:B---3-5:R-:W-:Y:S05]  /*2180*/  @!P0 BRA `(.L_x_59) ;  /* 0x0000001000048947 */ /* 0x028fea0003800000 */
.L_x_72:
[----:B------:R-:W-:Y:S05]  /*2190*/  BRA.U UP0, `(.L_x_60) ;  /* 0x0000000100f87547 */ /* 0x000fea000b800000 */
[----:B------:R-:W-:Y:S02]  /*21a0*/  USHF.R.U32.HI UR17, URZ, 0x4, UR17 ;  /* 0x00000004ff117899 */ /* 0x000fe40008011611 */
[----:B------:R-:W-:Y:S02]  /*21b0*/  USHF.R.U32.HI UR6, URZ, 0x4, UR18 ;  /* 0x00000004ff067899 */ /* 0x000fe40008011612 */
[----:B------:R-:W-:Y:S02]  /*21c0*/  USGXT.U32 UR22, UR17, 0xe ;  /* 0x0000000e1116789a */ /* 0x000fe40008000000 */
[----:B------:R-:W-:Y:S02]  /*21d0*/  USGXT.U32 UR6, UR6, 0xe ;  /* 0x0000000e0606789a */ /* 0x000fe40008000000 */
[----:B------:R-:W-:Y:S02]  /*21e0*/  UIADD3 UR26, UP0, UPT, UR22, 0x2, URZ ;  /* 0x00000002161a7890 */ /* 0x000fe4000ff1e0ff */
[----:B------:R-:W-:Y:S01]  /*21f0*/  UIADD3 UR24, UP1, UPT, UR6, 0x4000080, URZ ;  /* 0x0400008006187890 */ /* 0x000fe2000ff3e0ff */
[----:B------:R-:W-:Y:S01]  /*2200*/  UMOV UR4, URZ ;  /* 0x000000ff00047c82 */ /* 0x000fe20008000000 */
[----:B------:R-:W-:Y:S01]  /*2210*/  UMOV UR5, URZ ;  /* 0x000000ff00057c82 */ /* 0x000fe20008000000 */
[----:B------:R-:W-:-:S02]  /*2220*/  UIADD3.X UR27, UPT, UPT, UR4, 0x40004040, URZ, UP0, !UPT ;  /* 0x40004040041b7890 */ /* 0x000fc400087fe4ff */
[----:B------:R-:W-:Y:S02]  /*2230*/  UIADD3 UR50, UP3, UPT, UR26, 0x2, URZ ;  /* 0x000000021a327890 */ /* 0x000fe4000ff7e0ff */
[----:B------:R-:W-:Y:S02]  /*2240*/  UIADD3.X UR25, UPT, UPT, UR5, 0x40004040, URZ, UP1, !UPT ;  /* 0x4000404005197890 */ /* 0x000fe40008ffe4ff */
[----:B------:R-:W-:Y:S02]  /*2250*/  UIADD3 UR52, UP2, UPT, UR24, 0x80, URZ ;  /* 0x0000008018347890 */ /* 0x000fe4000ff5e0ff */
[----:B------:R-:W-:Y:S02]  /*2260*/  UIADD3 UR54, UP6, UPT, UR26, 0x4, URZ ;  /* 0x000000041a367890 */ /* 0x000fe4000ffde0ff */
[----:B------:R-:W-:Y:S02]  /*2270*/  UIADD3 UR56, UP5, UPT, UR24, 0x100, URZ ;  /* 0x0000010018387890 */ /* 0x000fe4000ffbe0ff */
[----:B------:R-:W-:-:S02]  /*2280*/  UIADD3 UR58, UP1, UPT, UR26, 0x3fe, URZ ;  /* 0x000003fe1a3a7890 */ /* 0x000fc4000ff3e0ff */
[----:B------:R-:W-:Y:S02]  /*2290*/  ULOP3.LUT UR4, UR6, 0x4000000, URZ, 0xfc, !UPT ;  /* 0x0400000006047892 */ /* 0x000fe4000f8efcff */
[----:B------:R-:W-:Y:S02]  /*22a0*/  UIADD3 UR60, UP0, UPT, UR24, 0x180, URZ ;  /* 0x00000180183c7890 */ /* 0x000fe4000ff1e0ff */
[----:B------:R-:W-:Y:S02]  /*22b0*/  UIADD3.X UR51, UPT, UPT, UR27, URZ, URZ, UP3, !UPT ;  /* 0x000000ff1b337290 */ /* 0x000fe40009ffe4ff */
[----:B------:R-:W-:Y:S02]  /*22c0*/  UIADD3 UR62, UP4, UPT, UR26, 0x400, URZ ;  /* 0x000004001a3e7890 */ /* 0x000fe4000ff9e0ff */
[----:B------:R-:W-:Y:S02]  /*22d0*/  UIADD3 UR64, UP3, UPT, UR24, 0x200, URZ ;  /* 0x0000020018407890 */ /* 0x000fe4000ff7e0ff */
[----:B------:R-:W-:-:S02]  /*22e0*/  UIADD3.X UR53, UPT, UPT, UR25, URZ, URZ, UP2, !UPT ;  /* 0x000000ff19357290 */ /* 0x000fc400097fe4ff */
[----:B------:R-:W-:Y:S02]  /*22f0*/  UIADD3.X UR55, UPT, UPT, UR27, URZ, URZ, UP6, !UPT ;  /* 0x000000ff1b377290 */ /* 0x000fe4000b7fe4ff */
[----:B------:R-:W-:Y:S02]  /*2300*/  UIADD3 UR66, UP2, UPT, UR26, 0x402, URZ ;  /* 0x000004021a427890 */ /* 0x000fe4000ff5e0ff */
[----:B------:R-:W-:Y:S02]  /*2310*/  UIADD3 UR68, UP6, UPT, UR24, 0x280, URZ ;  /* 0x0000028018447890 */ /* 0x000fe4000ffde0ff */
[----:B------:R-:W-:Y:S02]  /*2320*/  UIADD3.X UR57, UPT, UPT, UR25, URZ, URZ, UP5, !UPT ;  /* 0x000000ff19397290 */ /* 0x000fe4000affe4ff */
[----:B------:R-:W-:Y:S02]  /*2330*/  UIADD3.X UR59, UPT, UPT, UR27, URZ, URZ, UP1, !UPT ;  /* 0x000000ff1b3b7290 */ /* 0x000fe40008ffe4ff */
[----:B------:R-:W-:-:S02]  /*2340*/  UIADD3 UR28, UP5, UPT, UR26, 0x404, URZ ;  /* 0x000004041a1c7890 */ /* 0x000fc4000ffbe0ff */
[----:B------:R-:W-:Y:S02]  /*2350*/  UIADD3 UR32, UP1, UPT, UR24, 0x300, URZ ;  /* 0x0000030018207890 */ /* 0x000fe4000ff3e0ff */
[----:B------:R-:W-:Y:S02]  /*2360*/  UIADD3.X UR61, UPT, UPT, UR25, URZ, URZ, UP0, !UPT ;  /* 0x000000ff193d7290 */ /* 0x000fe400087fe4ff */
[----:B------:R-:W-:Y:S02]  /*2370*/  UIADD3.X UR63, UPT, UPT, UR27, URZ, URZ, UP4, !UPT ;  /* 0x000000ff1b3f7290 */ /* 0x000fe4000a7fe4ff */
[----:B------:R-:W-:Y:S02]  /*2380*/  UIADD3.X UR65, UPT, UPT, UR25, URZ, URZ, UP3, !UPT ;  /* 0x000000ff19417290 */ /* 0x000fe40009ffe4ff */
[----:B------:R-:W-:Y:S02]  /*2390*/  UIADD3.X UR67, UPT, UPT, UR27, URZ, URZ, UP2, !UPT ;  /* 0x000000ff1b437290 */ /* 0x000fe400097fe4ff */
[----:B------:R-:W-:Y:S01]  /*23a0*/  UIADD3.X UR69, UPT, UPT, UR25, URZ, URZ, UP6, !UPT ;  /* 0x000000ff19457290 */ /* 0x000fe2000b7fe4ff */
[----:B------:R-:W-:Y:S01]  /*23b0*/  UMOV UR20, 0x0 ;  /* 0x0000000000147882 */ /* 0x000fe20000000000 */
[----:B------:R-:W-:Y:S01]  /*23c0*/  UMOV UR21, 0x8410010 ;  /* 0x0841001000157882 */ /* 0x000fe20000000000 */
[----:B------:R-:W-:Y:S01]  /*23d0*/  UMOV UR23, 0x40004040 ;  /* 0x4000404000177882 */ /* 0x000fe20000000000 */
[----:B------:R-:W-:Y:S01]  /*23e0*/  UMOV UR5, 0x40004040 ;  /* 0x4000404000057882 */ /* 0x000fe20000000000 */
[----:B------:R-:W-:Y:S01]  /*23f0*/  UIADD3.X UR29, UPT, UPT, UR27, URZ, URZ, UP5, !UPT ;  /* 0x000000ff1b1d7290 */ /* 0x000fe2000affe4ff */
[----:B------:R3:W-:Y:S01]  /*2400*/  UTCHMMA gdesc[UR22], gdesc[UR4], tmem[UR11], tmem[UR20], idesc[UR21], UPT ;  /* 0x00ff1404160075ea */ /* 0x0007e2000b80000b */
[----:B------:R-:W-:Y:S01]  /*2410*/  UIADD3.X UR33, UPT, UPT, UR25, URZ, URZ, UP1, !UPT ;  /* 0x000000ff19217290 */ /* 0x000fe20008ffe4ff */
[----:B------:R-:W-:Y:S01]  /*2420*/  UMOV UR18, 0x0 ;  /* 0x0000000000127882 */ /* 0x000fe20000000000 */
[----:B------:R-:W-:Y:S01]  /*2430*/  UMOV UR19, 0x8410010 ;  /* 0x0841001000137882 */ /* 0x000fe20000000000 */
[----:B------:R-:W-:Y:S01]  /*2440*/  UMOV UR44, 0x0 ;  /* 0x00000000002c7882 */ /* 0x000fe20000000000 */
[----:B------:R-:W-:Y:S01]  /*2450*/  UMOV UR45, 0x8410010 ;  /* 0x08410010002d7882 */ /* 0x000fe20000000000 */
        /* <DEDUP_REMOVED lines=18> */
.L_x_60:
[----:B------:R-:W-:Y:S01]  /*2580*/  ELECT P0, URZ, PT ;  /* 0x0000000000ff782f */ /* 0x000fe20003800000 */
[----:B---3--:R-:W-:-:S03]  /*2590*/  UIADD3 UR4, UPT, UPT, UR37, 0x30010, URZ ;  /* 0x0003001025047890 */ /* 0x008fc6000fffe0ff */
[----:B------:R-:W-:Y:S01]  /*25a0*/  ISETP.LT.U32.AND P0, PT, R132, 0x20, P0 ;  /* 0x000000208400780c */ /* 0x000fe20000701070 */
[----:B------:R-:W-:-:S12]  /*25b0*/  UMOV UR5, URZ ;  /* 0x000000ff00057c82 */ /* 0x000fd80008000000 */
[----:B------:R-:W-:Y:S01]  /*25c0*/  VOTEU.ANY UP0, P0 ;  /* 0x0000000000ff7886 */ /* 0x000fe20000000100 */
[----:B------:R-:W-:-:S04]  /*25d0*/  VOTEU.ANY UP1, P0 ;  /* 0x0000000000ff7886 */ /* 0x000fc80000020100 */
[----:B------:R-:W-:Y:S02]  /*25e0*/  @UP0 UMOV UR4, UR4 ;  /* 0x0000000400040c82 */ /* 0x000fe40008000000 */
[----:B------:R3:W-:Y:S01]  /*25f0*/  @UP1 UTCBAR [UR4], URZ ;  /* 0x000000ff040013e9 */ /* 0x0007e200080000ff */
[----:B------:R-:W-:Y:S06]  /*2600*/  BAR.SYNC.DEFER_BLOCKING 0x0 ;  /* 0x0000000000007b1d */ /* 0x000fec0000010000 */
[----:B------:R-:W5:Y:S02]  /*2610*/  SYNCS.PHASECHK.TRANS64.TRYWAIT P0, [UR37+0x30010], R3 ;  /* 0x03001003ff0075a7 */ /* 0x000f640008001125 */
[----:B---3-5:R-:W-:Y:S05]  /*2620*/  @!P0 BRA `(.L_x_61) ;  /* 0x0000000800e88947 */ /* 0x028fea0003800000 */
.L_x_73:
[----:B------:R-:W-:Y:S02]  /*2630*/  UIADD3 UR16, UPT, UPT, UR16, 0x1, URZ ;  /* 0x0000000110107890 */ /* 0x000fe4000fffe0ff */
[----:B------:R-:W-:Y:S02]  /*2640*/  UIADD3 UR31, UPT, UPT, UR31, 0x80, URZ ;  /* 0x000000801f1f7890 */ /* 0x000fe4000fffe0ff */
[----:B------:R-:W-:-:S04]  /*2650*/  UISETP.NE.U32.AND UP0, UPT, UR16, 0x2, UPT ;  /* 0x000000021000788c */ /* 0x000fc8000bf05070 */
[----:B------:R-:W-:Y:S02]  /*2660*/  USEL UR16, UR16, URZ, UP0 ;  /* 0x000000ff10107287 */ /* 0x000fe40008000000 */
[----:B------:R-:W-:Y:S02]  /*2670*/  USEL UR4, URZ, 0x1, UP0 ;  /* 0x00000001ff047887 */ /* 0x000fe40008000000 */
[----:B--2---:R-:W-:-:S04]  /*2680*/  UISETP.GE.AND UP0, UPT, UR31, UR36, UPT ;  /* 0x000000241f00728c */ /* 0x004fc8000bf06270 */
[----:B------:R-:W-:-:S05]  /*2690*/  LOP3.LUT R2, R2, UR4, RZ, 0x3c, !PT ;  /* 0x0000000402027c12 */ /* 0x000fca000f8e3cff */
[----:B------:R-:W-:Y:S05]  /*26a0*/  BRA.U !UP0, `(.L_x_62) ;  /* 0xfffffff908307547 */ /* 0x000fea000b83ffff */
.L_x_55:
[----:B-----5:R-:W-:Y:S06]  /*26b0*/  BAR.SYNC.DEFER_BLOCKING 0x0 ;  /* 0x0000000000007b1d */ /* 0x020fec0000010000 */
[----:B------:R-:W-:Y:S04]  /*26c0*/  BSSY.RECONVERGENT B4, `(.L_x_63) ;  /* 0x0000004000047945 */ /* 0x000fe80003800200 */
[----:B------:R-:W-:Y:S05]  /*26d0*/  @P3 BRA `(.L_x_64) ;  /* 0x0000000000083947 */ /* 0x000fea0003800000 */
[----:B------:R-:W2:Y:S02]  /*26e0*/  SYNCS.CCTL.IV [UR10+0x30000] ;  /* 0x03000000ff0079b1 */ /* 0x000ea4000800000a */
[----:B--2---:R-:W2:Y:S02]  /*26f0*/  SYNCS.CCTL.IV [UR10+0x30010] ;  /* 0x03001000ff0079b1 */ /* 0x004ea4000800000a */
.L_x_64:
[----:B------:R-:W-:Y:S05]  /*2700*/  BSYNC.RECONVERGENT B4 ;  /* 0x0000000000047941 */ /* 0x000fea0003800200 */
.L_x_63:
[----:B--2---:R-:W-:Y:S06]  /*2710*/  BAR.SYNC.DEFER_BLOCKING 0x0 ;  /* 0x0000000000007b1d */ /* 0x004fec0000010000 */
[----:B------:R-:W-:Y:S04]  /*2720*/  BSSY.RECONVERGENT B4, `(.L_x_65) ;  /* 0x0000004000047945 */ /* 0x000fe80003800200 */
[----:B------:R-:W-:Y:S05]  /*2730*/  @P3 BRA `(.L_x_66) ;  /* 0x0000000000083947 */ /* 0x000fea0003800000 */
[----:B------:R-:W2:Y:S02]  /*2740*/  SYNCS.CCTL.IV [UR10+0x30008] ;  /* 0x03000800ff0079b1 */ /* 0x000ea4000800000a */
[----:B--2---:R-:W2:Y:S02]  /*2750*/  SYNCS.CCTL.IV [UR10+0x30018] ;  /* 0x03001800ff0079b1 */ /* 0x004ea4000800000a */
.L_x_66:
[----:B------:R-:W-:Y:S05]  /*2760*/  BSYNC.RECONVERGENT B4 ;  /* 0x0000000000047941 */ /* 0x000fea0003800200 */
.L_x_65:
[----:B------:R-:W-:Y:S01]  /*2770*/  ULOP3.LUT UR5, UR15, 0x3, URZ, 0xc0, !UPT ;  /* 0x000000030f057892 */ /* 0x000fe2000f8ec0ff */
[C---:B------:R-:W-:Y:S01]  /*2780*/  IMAD.SHL.U32 R2, R0.reuse, 0x10, RZ ;  /* 0x0000001000027824 */ /* 0x040fe200078e00ff */
[----:B------:R-:W-:Y:S01]  /*2790*/  USHF.L.U32 UR15, UR15, 0x5, URZ ;  /* 0x000000050f0f7899 */ /* 0x000fe200080006ff */
[C---:B------:R-:W-:Y:S01]  /*27a0*/  IMAD.SHL.U32 R3, R0.reuse, 0x100, RZ ;  /* 0x0000010000037824 */ /* 0x040fe200078e00ff */
[----:B------:R-:W-:Y:S01]  /*27b0*/  ULEA UR4, UR5, UR11, 0x15 ;  /* 0x0000000b05047291 */ /* 0x000fe2000f8ea8ff */
[----:B------:R-:W-:Y:S01]  /*27c0*/  IMAD.SHL.U32 R0, R0, 0x80, RZ ;  /* 0x0000008000007824 */ /* 0x000fe200078e00ff */
[----:B------:R-:W-:Y:S02]  /*27d0*/  ULOP3.LUT UR15, UR15, 0x80, URZ, 0xc0, !UPT ;  /* 0x000000800f0f7892 */ /* 0x000fe4000f8ec0ff */
[----:B------:R-:W-:Y:S02]  /*27e0*/  LOP3.LUT R3, R2, 0x8070, R3, 0xc8, !PT ;  /* 0x0000807002037812 */ /* 0x000fe400078ec803 */
[----:B------:R-:W-:Y:S01]  /*27f0*/  ELECT P0, URZ, PT ;  /* 0x0000000000ff782f */ /* 0x000fe20003800000 */
[----:B------:R-:W-:Y:S01]  /*2800*/  UIADD3 UR4, UPT, UPT, UR4, UR15, URZ ;  /* 0x0000000f04047290 */ /* 0x000fe2000fffe0ff */
[----:B------:R-:W-:Y:S01]  /*2810*/  LOP3.LUT R0, R3, 0x3f80, R0, 0xf8, !PT ;  /* 0x00003f8003007812 */ /* 0x000fe200078ef800 */
[----:B------:R-:W-:Y:S01]  /*2820*/  UMOV UR6, UR7 ;  /* 0x0000000700067c82 */ /* 0x000fe20008000000 */
[----:B------:R-:W-:-:S02]  /*2830*/  ISETP.LT.U32.AND P0, PT, R132, 0x80, P0 ;  /* 0x000000808400780c */ /* 0x000fc40000701070 */
[C---:B------:R-:W-:Y:S02]  /*2840*/  LOP3.LUT R2, R0.reuse, 0x10, RZ, 0x3c, !PT ;  /* 0x0000001000027812 */ /* 0x040fe400078e3cff */
[----:B------:R-:W-:Y:S02]  /*2850*/  LOP3.LUT R3, R0, 0x20, RZ, 0x3c, !PT ;  /* 0x0000002000037812 */ /* 0x000fe400078e3cff */
[----:B----4-:R-:W3:Y:S01]  /*2860*/  LDTM.x128 R4, tmem[UR4] ;  /* 0x00000004000479ee */ /* 0x010ee200083c0000 */
[----:B------:R-:W-:Y:S01]  /*2870*/  NOP ;  /* 0x0000000000007918 */ /* 0x000fe20000000000 */
[----:B------:R-:W-:Y:S02]  /*2880*/  ULEA UR4, UR5, UR10, 0xe ;  /* 0x0000000a05047291 */ /* 0x000fe4000f8e70ff */
[----:B------:R-:W-:-:S03]  /*2890*/  ULEA UR5, UR5, UR14, 0x6 ;  /* 0x0000000e05057291 */ /* 0x000fc6000f8e30ff */
[----:B---3--:R-:W-:Y:S01]  /*28a0*/  VOTEU.ANY UP1, P0 ;  /* 0x0000000000ff7886 */ /* 0x008fe20000020100 */
[----:B------:R-:W-:Y:S01]  /*28b0*/  VOTEU.ANY UP0, P0 ;  /* 0x0000000000ff7886 */ /* 0x000fe20000000100 */
[----:B------:R-:W-:Y:S02]  /*28c0*/  F2FP.F16.F32.PACK_AB R4, R5, R4 ;  /* 0x000000040504723e */ /* 0x000fe400000000ff */
[----:B------:R-:W-:Y:S02]  /*28d0*/  F2FP.F16.F32.PACK_AB R68, R69, R68 ;  /* 0x000000444544723e */ /* 0x000fe400000000ff */
[----:B------:R-:W-:Y:S02]  /*28e0*/  F2FP.F16.F32.PACK_AB R5, R7, R6 ;  /* 0x000000060705723e */ /* 0x000fe400000000ff */
[----:B------:R-:W-:Y:S02]  /*28f0*/  F2FP.F16.F32.PACK_AB R12, R13, R12 ;  /* 0x0000000c0d0c723e */ /* 0x000fe400000000ff */
[----:B------:R-:W-:-:S02]  /*2900*/  F2FP.F16.F32.PACK_AB R69, R71, R70 ;  /* 0x000000464745723e */ /* 0x000fc400000000ff */
[----:B------:R-:W-:Y:S02]  /*2910*/  F2FP.F16.F32.PACK_AB R76, R77, R76 ;  /* 0x0000004c4d4c723e */ /* 0x000fe400000000ff */
[----:B------:R-:W-:Y:S02]  /*2920*/  F2FP.F16.F32.PACK_AB R6, R9, R8 ;  /* 0x000000080906723e */ /* 0x000fe400000000ff */
[----:B------:R-:W-:Y:S02]  /*2930*/  F2FP.F16.F32.PACK_AB R7, R11, R10 ;  /* 0x0000000a0b07723e */ /* 0x000fe400000000ff */
[----:B------:R-:W-:Y:S02]  /*2940*/  F2FP.F16.F32.PACK_AB R13, R15, R14 ;  /* 0x0000000e0f0d723e */ /* 0x000fe400000000ff */
[----:B------:R-:W-:Y:S01]  /*2950*/  F2FP.F16.F32.PACK_AB R20, R21, R20 ;  /* 0x000000141514723e */ /* 0x000fe200000000ff */
[----:B--2---:R2:W-:Y:S01]  /*2960*/  STS.128 [R0+UR10], R4 ;  /* 0x0000000400007988 */ /* 0x0045e20008000c0a */
[----:B------:R-:W-:-:S02]  /*2970*/  F2FP.F16.F32.PACK_AB R70, R73, R72 ;  /* 0x000000484946723e */ /* 0x000fc400000000ff */
[----:B------:R-:W-:Y:S02]  /*2980*/  F2FP.F16.F32.PACK_AB R71, R75, R74 ;  /* 0x0000004a4b47723e */ /* 0x000fe400000000ff */
[----:B------:R-:W-:Y:S02]  /*2990*/  F2FP.F16.F32.PACK_AB R77, R79, R78 ;  /* 0x0000004e4f4d723e */ /* 0x000fe400000000ff */
[----:B------:R-:W-:Y:S01]  /*29a0*/  F2FP.F16.F32.PACK_AB R84, R85, R84 ;  /* 0x000000545554723e */ /* 0x000fe200000000ff */
[----:B------:R3:W-:Y:S01]  /*29b0*/  STS.128 [R0+UR10+0x4000], R68 ;  /* 0x0040004400007988 */ /* 0x0007e20008000c0a */
[----:B------:R-:W-:Y:S02]  /*29c0*/  F2FP.F16.F32.PACK_AB R14, R17, R16 ;  /* 0x00000010110e723e */ /* 0x000fe400000000ff */
[----:B------:R-:W-:Y:S02]  /*29d0*/  F2FP.F16.F32.PACK_AB R15, R19, R18 ;  /* 0x00000012130f723e */ /* 0x000fe400000000ff */
[----:B------:R-:W-:-:S02]  /*29e0*/  F2FP.F16.F32.PACK_AB R21, R23, R22 ;  /* 0x000000161715723e */ /* 0x000fc400000000ff */
[----:B------:R-:W-:Y:S01]  /*29f0*/  F2FP.F16.F32.PACK_AB R28, R29, R28 ;  /* 0x0000001c1d1c723e */ /* 0x000fe200000000ff */
[----:B------:R4:W-:Y:S01]  /*2a00*/  STS.128 [R2+UR10], R12 ;  /* 0x0000000c02007988 */ /* 0x0009e20008000c0a */
[----:B------:R-:W-:Y:S02]  /*2a10*/  F2FP.F16.F32.PACK_AB R78, R81, R80 ;  /* 0x00000050514e723e */ /* 0x000fe400000000ff */
[----:B------:R-:W-:Y:S02]  /*2a20*/  F2FP.F16.F32.PACK_AB R79, R83, R82 ;  /* 0x00000052534f723e */ /* 0x000fe400000000ff */
[----:B------:R-:W-:Y:S02]  /*2a30*/  F2FP.F16.F32.PACK_AB R85, R87, R86 ;  /* 0x000000565755723e */ /* 0x000fe400000000ff */
[----:B------:R-:W-:Y:S01]  /*2a40*/  F2FP.F16.F32.PACK_AB R92, R93, R92 ;  /* 0x0000005c5d5c723e */ /* 0x000fe200000000ff */
[----:B------:R4:W-:Y:S01]  /*2a50*/  STS.128 [R2+UR10+0x4000], R76 ;  /* 0x0040004c02007988 */ /* 0x0009e20008000c0a */
[----:B------:R-:W-:-:S02]  /*2a60*/  F2FP.F16.F32.PACK_AB R22, R25, R24 ;  /* 0x000000181916723e */ /* 0x000fc400000000ff */
[----:B------:R-:W-:Y:S02]  /*2a70*/  F2FP.F16.F32.PACK_AB R23, R27, R26 ;  /* 0x0000001a1b17723e */ /* 0x000fe400000000ff */
[----:B------:R-:W-:Y:S02]  /*2a80*/  F2FP.F16.F32.PACK_AB R29, R31, R30 ;  /* 0x0000001e1f1d723e */ /* 0x000fe400000000ff */
[----:B------:R-:W-:Y:S01]  /*2a90*/  F2FP.F16.F32.PACK_AB R36, R37, R36 ;  /* 0x000000242524723e */ /* 0x000fe200000000ff */
[----:B------:R4:W-:Y:S01]  /*2aa0*/  STS.128 [R3+UR10], R20 ;  /* 0x0000001403007988 */ /* 0x0009e20008000c0a */
[----:B------:R-:W-:Y:S02]  /*2ab0*/  F2FP.F16.F32.PACK_AB R86, R89, R88 ;  /* 0x000000585956723e */ /* 0x000fe400000000ff */
[----:B------:R-:W-:Y:S02]  /*2ac0*/  F2FP.F16.F32.PACK_AB R87, R91, R90 ;  /* 0x0000005a5b57723e */ /* 0x000fe400000000ff */
[----:B------:R-:W-:-:S02]  /*2ad0*/  F2FP.F16.F32.PACK_AB R93, R95, R94 ;  /* 0x0000005e5f5d723e */ /* 0x000fc400000000ff */
[----:B------:R-:W-:Y:S01]  /*2ae0*/  F2FP.F16.F32.PACK_AB R100, R101, R100 ;  /* 0x000000646564723e */ /* 0x000fe200000000ff */
[----:B------:R4:W-:Y:S01]  /*2af0*/  STS.128 [R3+UR10+0x4000], R84 ;  /* 0x0040005403007988 */ /* 0x0009e20008000c0a */
        /* <DEDUP_REMOVED lines=8> */
[----:B------:R-:W-:Y:S02]  /*2b80*/  LOP3.LUT R8, R0, 0x30, RZ, 0x3c, !PT ;  /* 0x0000003000087812 */ /* 0x000fe400078e3cff */
[----:B------:R-:W-:Y:S02]  /*2b90*/  F2FP.F16.F32.PACK_AB R38, R41, R40 ;  /* 0x000000282926723e */ /* 0x000fe400000000ff */
[----:B------:R-:W-:Y:S01]  /*2ba0*/  F2FP.F16.F32.PACK_AB R39, R43, R42 ;  /* 0x0000002a2b27723e */ /* 0x000fe200000000ff */
[----:B------:R4:W-:Y:S01]  /*2bb0*/  STS.128 [R8+UR10], R28 ;  /* 0x0000001c08007988 */ /* 0x0009e20008000c0a */
[----:B------:R-:W-:-:S02]  /*2bc0*/  F2FP.F16.F32.PACK_AB R45, R47, R46 ;  /* 0x0000002e2f2d723e */ /* 0x000fc400000000ff */
[----:B------:R-:W-:Y:S01]  /*2bd0*/  F2FP.F16.F32.PACK_AB R52, R53, R52 ;  /* 0x000000343534723e */ /* 0x000fe200000000ff */
[----:B------:R4:W-:Y:S01]  /*2be0*/  STS.128 [R8+UR10+0x4000], R92 ;  /* 0x0040005c08007988 */ /* 0x0009e20008000c0a */
[----:B------:R-:W-:Y:S02]  /*2bf0*/  F2FP.F16.F32.PACK_AB R102, R105, R104 ;  /* 0x000000686966723e */ /* 0x000fe400000000ff */
[----:B------:R-:W-:Y:S02]  /*2c00*/  F2FP.F16.F32.PACK_AB R103, R107, R106 ;  /* 0x0000006a6b67723e */ /* 0x000fe400000000ff */
[----:B------:R-:W-:Y:S02]  /*2c10*/  F2FP.F16.F32.PACK_AB R109, R111, R110 ;  /* 0x0000006e6f6d723e */ /* 0x000fe400000000ff */
[----:B------:R-:W-:Y:S02]  /*2c20*/  F2FP.F16.F32.PACK_AB R116, R117, R116 ;  /* 0x000000747574723e */ /* 0x000fe400000000ff */
[----:B------:R-:W-:-:S02]  /*2c30*/  LOP3.LUT R9, R0, 0x40, RZ, 0x3c, !PT ;  /* 0x0000004000097812 */ /* 0x000fc400078e3cff */
[----:B------:R-:W-:Y:S02]  /*2c40*/  F2FP.F16.F32.PACK_AB R46, R49, R48 ;  /* 0x00000030312e723e */ /* 0x000fe400000000ff */
[----:B------:R-:W-:Y:S01]  /*2c50*/  F2FP.F16.F32.PACK_AB R47, R51, R50 ;  /* 0x00000032332f723e */ /* 0x000fe200000000ff */
[----:B------:R4:W-:Y:S01]  /*2c60*/  STS.128 [R9+UR10], R36 ;  /* 0x0000002409007988 */ /* 0x0009e20008000c0a */
[----:B------:R-:W-:Y:S02]  /*2c70*/  F2FP.F16.F32.PACK_AB R53, R55, R54 ;  /* 0x000000363735723e */ /* 0x000fe400000000ff */
[----:B------:R-:W-:Y:S01]  /*2c80*/  F2FP.F16.F32.PACK_AB R60, R61, R60 ;  /* 0x0000003c3d3c723e */ /* 0x000fe200000000ff */
[----:B------:R4:W-:Y:S01]  /*2c90*/  STS.128 [R9+UR10+0x4000], R100 ;  /* 0x0040006409007988 */ /* 0x0009e20008000c0a */
[----:B------:R-:W-:Y:S02]  /*2ca0*/  F2FP.F16.F32.PACK_AB R110, R113, R112 ;  /* 0x00000070716e723e */ /* 0x000fe400000000ff */
[----:B------:R-:W-:-:S02]  /*2cb0*/  F2FP.F16.F32.PACK_AB R111, R115, R114 ;  /* 0x00000072736f723e */ /* 0x000fc400000000ff */
        /* <DEDUP_REMOVED lines=11> */
[----:B--2---:R-:W-:Y:S02]  /*2d70*/  LOP3.LUT R4, R0, 0x60, RZ, 0x3c, !PT ;  /* 0x0000006000047812 */ /* 0x004fe400078e3cff */
[----:B------:R-:W-:Y:S02]  /*2d80*/  F2FP.F16.F32.PACK_AB R62, R65, R64 ;  /* 0x00000040413e723e */ /* 0x000fe400000000ff */
[----:B------:R-:W-:Y:S01]  /*2d90*/  F2FP.F16.F32.PACK_AB R63, R67, R66 ;  /* 0x00000042433f723e */ /* 0x000fe200000000ff */
[----:B------:R4:W-:Y:S01]  /*2da0*/  STS.128 [R4+UR10], R52 ;  /* 0x0000003404007988 */ /* 0x0009e20008000c0a */
[----:B------:R-:W-:-:S02]  /*2db0*/  F2FP.F16.F32.PACK_AB R126, R129, R128 ;  /* 0x00000080817e723e */ /* 0x000fc400000000ff */
[----:B------:R-:W-:Y:S01]  /*2dc0*/  F2FP.F16.F32.PACK_AB R127, R131, R130 ;  /* 0x00000082837f723e */ /* 0x000fe200000000ff */
[----:B------:R4:W-:Y:S01]  /*2dd0*/  STS.128 [R4+UR10+0x4000], R116 ;  /* 0x0040007404007988 */ /* 0x0009e20008000c0a */
[----:B---3--:R-:W-:-:S05]  /*2de0*/  LOP3.LUT R0, R0, 0x70, RZ, 0x3c, !PT ;  /* 0x0000007000007812 */ /* 0x008fca00078e3cff */
[----:B------:R4:W-:Y:S04]  /*2df0*/  STS.128 [R0+UR10], R60 ;  /* 0x0000003c00007988 */ /* 0x0009e80008000c0a */
[----:B------:R4:W-:Y:S01]  /*2e00*/  STS.128 [R0+UR10+0x4000], R124 ;  /* 0x0040007c00007988 */ /* 0x0009e20008000c0a */
[----:B------:R2:W-:Y:S06]  /*2e10*/  MEMBAR.ALL.CTA ;  /* 0x0000000000007992 */ /* 0x0005ec0000008000 */
[----:B--2---:R-:W2:Y:S02]  /*2e20*/  FENCE.VIEW.ASYNC.S ;  /* 0x00000000000073c6 */ /* 0x004ea40000000000 */
[----:B--2---:R-:W-:Y:S06]  /*2e30*/  BAR.SYNC.DEFER_BLOCKING 0x0 ;  /* 0x0000000000007b1d */ /* 0x004fec0000010000 */
[----:B------:R4:W-:Y:S01]  /*2e40*/  @UP1 UTMASTG.2D [UR4], [UR12] ;  /* 0x000000040c0013b5 */ /* 0x0009e20008008000 */
[----:B------:R0:W-:Y:S01]  /*2e50*/  UTMACMDFLUSH ;  /* 0x00000000000079b7 */ /* 0x0001e20000000000 */
[----:B------:R-:W-:-:S04]  /*2e60*/  DEPBAR.LE SB0, 0x0 ;  /* 0x000080000000791a */ /* 0x000fc80000000000 */
[----:B------:R-:W-:Y:S08]  /*2e70*/  BAR.SYNC.DEFER_BLOCKING 0x0 ;  /* 0x0000000000007b1d */ /* 0x000ff00000010000 */
[----:B------:R-:W-:Y:S06]  /*2e80*/  BAR.SYNC.DEFER_BLOCKING 0x0 ;  /* 0x0000000000007b1d */ /* 0x000fec0000010000 */
[----:B----4-:R-:W-:Y:S05]  /*2e90*/  @P2 BRA `(.L_x_67) ;  /* 0x0000000000a02947 */ /* 0x010fea0003800000 */
[----:B------:R-:W2:Y:S01]  /*2ea0*/  S2UR UR5, SR_CgaCtaId ;  /* 0x00000000000579c3 */ /* 0x000ea20000008800 */
[----:B------:R-:W-:Y:S01]  /*2eb0*/  NOP ;  /* 0x0000000000007918 */ /* 0x000fe20000000000 */
[----:B------:R-:W-:Y:S01]  /*2ec0*/  UMOV UR4, 0x50 ;  /* 0x0000005000047882 */ /* 0x000fe20000000000 */
[----:B------:R-:W-:Y:S02]  /*2ed0*/  IMAD.U32 R0, RZ, RZ, UR11 ;  /* 0x0000000bff007e24 */ /* 0x000fe4000f8e00ff */
[----:B------:R-:W-:Y:S02]  /*2ee0*/  IMAD.MOV.U32 R3, RZ, RZ, 0xff ;  /* 0x000000ffff037424 */ /* 0x000fe400078e00ff */
[----:B------:R-:W-:Y:S01]  /*2ef0*/  IMAD.MOV.U32 R7, RZ, RZ, 0x1 ;  /* 0x00000001ff077424 */ /* 0x000fe200078e00ff */
[----:B------:R-:W-:-:S04]  /*2f00*/  LOP3.LUT R0, R0, 0xffff, RZ, 0xc0, !PT ;  /* 0x0000ffff00007812 */ /* 0x000fc800078ec0ff */
[----:B------:R-:W-:-:S05]  /*2f10*/  SHF.R.U32.HI R0, RZ, 0x5, R0 ;  /* 0x00000005ff007819 */ /* 0x000fca0000011600 */
[----:B------:R-:W-:Y:S01]  /*2f20*/  VIADD R2, R0, 0x10 ;  /* 0x0000001000027836 */ /* 0x000fe20000000000 */
[----:B------:R-:W-:Y:S01]  /*2f30*/  SHF.L.U32 R0, R3, R0, RZ ;  /* 0x0000000003007219 */ /* 0x000fe200000006ff */
[----:B--2---:R-:W-:-:S03]  /*2f40*/  ULEA UR6, UR5, UR4, 0x18 ;  /* 0x0000000405067291 */ /* 0x004fc6000f8ec0ff */
[----:B------:R-:W-:-:S04]  /*2f50*/  SHF.L.U32 R3, R7, R2, RZ ;  /* 0x0000000207037219 */ /* 0x000fc800000006ff */
[----:B------:R-:W-:Y:S02]  /*2f60*/  LOP3.LUT R0, R3, R0, RZ, 0xfc, !PT ;  /* 0x0000000003007212 */ /* 0x000fe400078efcff */
[----:B------:R-:W2:Y:S02]  /*2f70*/  LDS R5, [UR6] ;  /* 0x00000006ff057984 */ /* 0x000ea40008000800 */
[C---:B------:R-:W-:Y:S02]  /*2f80*/  LOP3.LUT R2, R0.reuse, 0xffff, RZ, 0xc0, !PT ;  /* 0x0000ffff00027812 */ /* 0x040fe400078ec0ff */
[----:B--2---:R-:W-:-:S04]  /*2f90*/  LOP3.LUT R3, R0, 0xffff, R5, 0x80, !PT ;  /* 0x0000ffff00037812 */ /* 0x004fc800078e8005 */
[----:B------:R-:W-:-:S13]  /*2fa0*/  ISETP.NE.AND P0, PT, R3, R2, PT ;  /* 0x000000020300720c */ /* 0x000fda0003f05270 */
[----:B------:R-:W-:Y:S05]  /*2fb0*/  @P0 BRA `(.L_x_68) ;  /* 0x0000000000500947 */ /* 0x000fea0003800000 */
[----:B------:R-:W-:Y:S02]  /*2fc0*/  SHF.R.U32.HI R5, RZ, 0x10, R5 ;  /* 0x00000010ff057819 */ /* 0x000fe40000011605 */
[----:B------:R-:W-:-:S04]  /*2fd0*/  SHF.R.U32.HI R2, RZ, 0x10, R0 ;  /* 0x00000010ff027819 */ /* 0x000fc80000011600 */
[----:B------:R-:W-:-:S04]  /*2fe0*/  LOP3.LUT R5, R5, R2, RZ, 0xc0, !PT ;  /* 0x0000000205057212 */ /* 0x000fc800078ec0ff */
[----:B------:R-:W-:-:S13]  /*2ff0*/  ISETP.NE.AND P0, PT, R5, R2, PT ;  /* 0x000000020500720c */ /* 0x000fda0003f05270 */
[----:B------:R-:W-:Y:S05]  /*3000*/  @P0 BRA `(.L_x_69) ;  /* 0x0000000000300947 */ /* 0x000fea0003800000 */
[----:B------:R-:W-:Y:S01]  /*3010*/  R2UR UR4, R0 ;  /* 0x00000000000472ca */ /* 0x000fe200000e0000 */
[----:B------:R-:W-:Y:S01]  /*3020*/  VOTEU.ANY UR5, UPT, PT ;  /* 0x0000000000057886 */ /* 0x000fe200038e0100 */
[----:B------:R-:W2:Y:S01]  /*3030*/  S2R R0, SR_LANEID ;  /* 0x0000000000007919 */ /* 0x000ea20000000000 */
[----:B------:R-:W-:-:S10]  /*3040*/  UFLO.U32 UR5, UR5 ;  /* 0x00000005000572bd */ /* 0x000fd400080e0000 */
[----:B------:R-:W-:-:S06]  /*3050*/  ULOP3.LUT UR4, URZ, UR4, URZ, 0x33, !UPT ;  /* 0x00000004ff047292 */ /* 0x000fcc000f8e33ff */
[----:B------:R-:W-:-:S04]  /*3060*/  IMAD.U32 R2, RZ, RZ, UR4 ;  /* 0x00000004ff027e24 */ /* 0x000fc8000f8e00ff */
[----:B------:R-:W3:Y:S02]  /*3070*/  REDUX UR7, R2 ;  /* 0x00000000020773c4 */ /* 0x000ee40000000000 */
[----:B------:R4:W-:Y:S01]  /*3080*/  UTCATOMSWS.AND URZ, UR4 ;  /* 0x0000000400ff79e3 */ /* 0x0009e20008000000 */
[----:B--2---:R-:W-:Y:S01]  /*3090*/  ISETP.EQ.U32.AND P0, PT, R0, UR5, PT ;  /* 0x0000000500007c0c */ /* 0x004fe2000bf02070 */
[----:B---3--:R-:W-:-:S12]  /*30a0*/  IMAD.U32 R0, RZ, RZ, UR7 ;  /* 0x00000007ff007e24 */ /* 0x008fd8000f8e00ff */
[----:B------:R4:W-:Y:S01]  /*30b0*/  @P0 ATOMS.AND RZ, [UR6], R0 ;  /* 0x00000000ffff098c */ /* 0x0009e2000a800006 */
[----:B------:R-:W-:Y:S05]  /*30c0*/  BRA `(.L_x_67) ;  /* 0x0000000000147947 */ /* 0x000fea0003800000 */
.L_x_69:
[----:B------:R-:W-:-:S07]  /*30d0*/  MOV R2, 0x30f0 ;  /* 0x000030f000027802 */ /* 0x000fce0000000f00 */
[----:B-1----:R-:W-:Y:S05]  /*30e0*/  CALL.REL.NOINC `($__internal_0_$__cuda_sm10x_tcgen05_guardrail_trap_col_being_dealloced_not_returned_by_alloc) ;  /* 0x0000000000447944 */ /* 0x002fea0003c00000 */
[----:B------:R-:W-:Y:S05]  /*30f0*/  BRA `(.L_x_67) ;  /* 0x0000000000087947 */ /* 0x000fea0003800000 */
.L_x_68:
[----:B------:R-:W-:-:S07]  /*3100*/  MOV R2, 0x3120 ;  /* 0x0000312000027802 */ /* 0x000fce0000000f00 */
[----:B-1----:R-:W-:Y:S05]  /*3110*/  CALL.REL.NOINC `($__internal_2_$__cuda_sm10x_tcgen05_guardrail_trap_unallocated_columns_being_dealloced) ;  /* 0x0000000000507944 */ /* 0x002fea0003c00000 */
.L_x_67:
[----:B------:R-:W-:Y:S01]  /*3120*/  NOP ;  /* 0x0000000000007918 */ /* 0x000fe20000000000 */
[----:B----4-:R-:W-:Y:S05]  /*3130*/  EXIT ;  /* 0x000000000000794d */ /* 0x010fea0003800000 */
.L_x_56:
[----:B------:R-:W2:Y:S02]  /*3140*/  SYNCS.PHASECHK.TRANS64.TRYWAIT P0, [UR10+0x30000], RZ ;  /* 0x030000ffff0075a7 */ /* 0x000ea4000800110a */
[----:B--2---:R-:W-:Y:S05]  /*3150*/  @!P0 BRA `(.L_x_56) ;  /* 0xfffffffc00f88947 */ /* 0x004fea000383ffff */
[----:B------:R-:W-:Y:S05]  /*3160*/  BRA `(.L_x_70) ;  /* 0xffffffe8006c7947 */ /* 0x000fea000383ffff */
.L_x_58:
[----:B------:R-:W2:Y:S02]  /*3170*/  SYNCS.PHASECHK.TRANS64.TRYWAIT P1, [UR10+0x30010], RZ ;  /* 0x030010ffff0075a7 */ /* 0x000ea4000802110a */
[----:B--2---:R-:W-:Y:S05]  /*3180*/  @!P1 BRA `(.L_x_58) ;  /* 0xfffffffc00f89947 */ /* 0x004fea000383ffff */
[----:B------:R-:W-:Y:S05]  /*3190*/  BRA `(.L_x_71) ;  /* 0xffffffec00607947 */ /* 0x000fea000383ffff */
.L_x_59:
[----:B------:R-:W3:Y:S02]  /*31a0*/  SYNCS.PHASECHK.TRANS64.TRYWAIT P0, [UR37+0x30000], R3 ;  /* 0x03000003ff0075a7 */ /* 0x000ee40008001125 */
[----:B---3--:R-:W-:Y:S05]  /*31b0*/  @!P0 BRA `(.L_x_59) ;  /* 0xfffffffc00f88947 */ /* 0x008fea000383ffff */
[----:B------:R-:W-:Y:S05]  /*31c0*/  BRA `(.L_x_72) ;  /* 0xffffffec00f07947 */ /* 0x000fea000383ffff */
.L_x_61:
[----:B------:R-:W3:Y:S02]  /*31d0*/  SYNCS.PHASECHK.TRANS64.TRYWAIT P0, [UR37+0x30010], R3 ;  /* 0x03001003ff0075a7 */ /* 0x000ee40008001125 */
[----:B---3--:R-:W-:Y:S05]  /*31e0*/  @!P0 BRA `(.L_x_61) ;  /* 0xfffffffc00f88947 */ /* 0x008fea000383ffff */
[----:B------:R-:W-:Y:S05]  /*31f0*/  BRA `(.L_x_73) ;  /* 0xfffffff4000c7947 */ /* 0x000fea000383ffff */
        .weak           $__internal_0_$__cuda_sm10x_tcgen05_guardrail_trap_col_being_dealloced_not_returned_by_alloc
        .type           $__internal_0_$__cuda_sm10x_tcgen05_guardrail_trap_col_being_dealloced_not_returned_by_alloc,@function
        .size           $__internal_0_$__cuda_sm10x_tcgen05_guardrail_trap_col_being_dealloced_not_returned_by_alloc,($__internal_1_$__cuda_sm10x_tcgen05_guardrail_trap_phase_invalid_during_alloc - $__internal_0_$__cuda_sm10x_tcgen05_guardrail_trap_col_being_dealloced_not_returned_by_alloc)
$__internal_0_$__cuda_sm10x_tcgen05_guardrail_trap_col_being_dealloced_not_returned_by_alloc:
[----:B------:R-:W-:Y:S05]  /*3200*/  BPT.TRAP 0x1 ;  /* 0x000000040000795c */ /* 0x000fea0000300000 */
[----:B------:R-:W-:-:S04]  /*3210*/  IMAD.MOV.U32 R3, RZ, RZ, 0x0 ;  /* 0x00000000ff037424 */ /* 0x000fc800078e00ff */
[----:B------:R-:W-:Y:S05]  /*3220*/  RET.REL.NODEC R2 `(gluon_tcgen05) ;  /* 0xffffffcc02747950 */ /* 0x000fea0003c3ffff */
        .weak           $__internal_1_$__cuda_sm10x_tcgen05_guardrail_trap_phase_invalid_during_alloc
        .type           $__internal_1_$__cuda_sm10x_tcgen05_guardrail_trap_phase_invalid_during_alloc,@function
        .size           $__internal_1_$__cuda_sm10x_tcgen05_guardrail_trap_phase_invalid_during_alloc,($__internal_2_$__cuda_sm10x_tcgen05_guardrail_trap_unallocated_columns_being_dealloced - $__internal_1_$__cuda_sm10x_tcgen05_guardrail_trap_phase_invalid_during_alloc)
$__internal_1_$__cuda_sm10x_tcgen05_guardrail_trap_phase_invalid_during_alloc:
[----:B------:R-:W-:Y:S05]  /*3230*/  BPT.TRAP 0x1 ;  /* 0x000000040000795c */ /* 0x000fea0000300000 */
[----:B------:R-:W-:-:S04]  /*3240*/  IMAD.MOV.U32 R3, RZ, RZ, 0x0 ;  /* 0x00000000ff037424 */ /* 0x000fc800078e00ff */
[----:B------:R-:W-:Y:S05]  /*3250*/  RET.REL.NODEC R2 `(gluon_tcgen05) ;  /* 0xffffffcc02687950 */ /* 0x000fea0003c3ffff */
        .weak           $__internal_2_$__cuda_sm10x_tcgen05_guardrail_trap_unallocated_columns_being_dealloced
        .type           $__internal_2_$__cuda_sm10x_tcgen05_guardrail_trap_unallocated_columns_being_dealloced,@function
        .size           $__internal_2_$__cuda_sm10x_tcgen05_guardrail_trap_unallocated_columns_being_dealloced,(.L_x_77 - $__internal_2_$__cuda_sm10x_tcgen05_guardrail_trap_unallocated_columns_being_dealloced)
$__internal_2_$__cuda_sm10x_tcgen05_guardrail_trap_unallocated_columns_being_dealloced:
[----:B------:R-:W-:Y:S05]  /*3260*/  BPT.TRAP 0x1 ;  /* 0x000000040000795c */ /* 0x000fea0000300000 */
[----:B------:R-:W-:-:S04]  /*3270*/  IMAD.MOV.U32 R3, RZ, RZ, 0x0 ;  /* 0x00000000ff037424 */ /* 0x000fc800078e00ff */
[----:B------:R-:W-:Y:S05]  /*3280*/  RET.REL.NODEC R2 `(gluon_tcgen05) ;  /* 0xffffffcc025c7950 */ /* 0x000fea0003c3ffff */
.L_x_74:
[----:B------:R-:W-:-:S00]  /*3290*/  BRA `(.L_x_74) ;  /* 0xfffffffc00fc7947 */ /* 0x000fc0000383ffff */
[----:B------:R-:W-:-:S00]  /*32a0*/  NOP ;  /* 0x0000000000007918 */ /* 0x000fc00000000000 */
        /* <DEDUP_REMOVED lines=13> */
.L_x_77:


//--------------------- .nv.shared.gluon_tcgen05  --------------------------
	.section	.nv.shared.gluon_tcgen05,"aw",@nobits
	.sectionflags	@""
	.align	16
	.zero		1024


//--------------------- .nv.shared.reserved.0     --------------------------
	.section	.nv.shared.reserved.0,"aw",@nobits
	.align	8
	.weak		__nv_reservedSMEM_offset_0_alias
	.size		__nv_reservedSMEM_offset_0_alias, 0, 64
	.other		__nv_reservedSMEM_offset_0_alias,@"STO_CUDA_RESERVED_SHARED STV_DEFAULT"
__nv_reservedSMEM_offset_0_alias:
	.zero		0
.nv.shared.reserved.0:
	.zero		64
	.weak		__nv_reservedSMEM_allocation_phase
	.type		__nv_reservedSMEM_allocation_phase,@object
	.size		__nv_reservedSMEM_allocation_phase,(.L_0 - __nv_reservedSMEM_allocation_phase)
__nv_reservedSMEM_allocation_phase:
	.zero		1
.L_0:
	.zero		7
	.weak		__nv_reservedSMEM_devtool_atexit_pc
	.type		__nv_reservedSMEM_devtool_atexit_pc,@object
	.size		__nv_reservedSMEM_devtool_atexit_pc,(__nv_reservedSMEM_allocation_mask - __nv_reservedSMEM_devtool_atexit_pc)
__nv_reservedSMEM_devtool_atexit_pc:
	.zero		8
	.weak		__nv_reservedSMEM_allocation_mask
	.type		__nv_reservedSMEM_allocation_mask,@object
	.size		__nv_reservedSMEM_allocation_mask,(.L_2 - __nv_reservedSMEM_allocation_mask)
__nv_reservedSMEM_allocation_mask:
	.zero		4
.L_2:


//--------------------- .nv.constant0.gluon_tcgen05 --------------------------
	.section	.nv.constant0.gluon_tcgen05,"a",@progbits
	.sectionflags	@""
	.align	4
.nv.constant0.gluon_tcgen05:
	.zero		976


//--------------------- SYMBOLS --------------------------

	.type		.nv.reservedSmem.offset0,@object
	.size		.nv.reservedSmem.offset0,0x4
	.type		.nv.reservedSmem.cap,@object
	.size		.nv.reservedSmem.cap,0x4
